def gluon_wgmma(
    a_ptr,
    b_ptr,
    c_ptr,
    M,
    N,
    K,
    stride_am,
    stride_bk,
    stride_cm,
    BLOCK_M: gl.constexpr,
    BLOCK_N: gl.constexpr,
    BLOCK_K: gl.constexpr,
    DTYPE: gl.constexpr,
    A_LAYOUT: gl.constexpr,
    B_LAYOUT: gl.constexpr,
    C_LAYOUT: gl.constexpr,
    B_SHAPE: gl.constexpr,
    TRANS_B: gl.constexpr,
    NUM_BUFFERS: gl.constexpr,
    NUM_WARPS: gl.constexpr,
):
    a_desc = tma.make_tensor_descriptor(
        a_ptr, [M, K], [stride_am, 1], [BLOCK_M, BLOCK_K], A_LAYOUT
    )
    b_desc = tma.make_tensor_descriptor(
        b_ptr,
        [N, K] if TRANS_B else [K, N],
        [stride_bk, 1],
        B_SHAPE,
        B_LAYOUT,
    )
    c_desc = tma.make_tensor_descriptor(
        c_ptr, [M, N], [stride_cm, 1], [BLOCK_M, BLOCK_N], C_LAYOUT
    )

    a_bufs = gl.allocate_shared_memory(
        DTYPE, [NUM_BUFFERS, BLOCK_M, BLOCK_K], A_LAYOUT
    )
    b_bufs = gl.allocate_shared_memory(DTYPE, [NUM_BUFFERS] + B_SHAPE, B_LAYOUT)

    pid_m = gl.program_id(0)
    pid_n = gl.program_id(1)
    off_m = pid_m * BLOCK_M
    off_n = pid_n * BLOCK_N

    mma_layout: gl.constexpr = pick_wgmma_layout(DTYPE, BLOCK_M, BLOCK_N, NUM_WARPS)
    acc = warpgroup_mma_init(
        gl.zeros((BLOCK_M, BLOCK_N), dtype=gl.float32, layout=mma_layout)
    )

    bars = gl.allocate_shared_memory(
        gl.int64, [NUM_BUFFERS, 1], mbarrier.MBarrierLayout()
    )
    for i in gl.static_range(NUM_BUFFERS):
        mbarrier.init(bars.index(i), count=1)
    idx = 0
    phase = 0

    for k in range(0, K, BLOCK_K):
        a = a_bufs.index(idx)
        b = b_bufs.index(idx)
        bar = bars.index(idx)
        mbarrier.expect(bar, a_desc.block_type.nbytes + b_desc.block_type.nbytes)
        tma.async_copy_global_to_shared(a_desc, [off_m, k], bar, a)
        tma.async_copy_global_to_shared(
            b_desc, [off_n, k] if TRANS_B else [k, off_n], bar, b
        )
        mbarrier.wait(bar, phase=phase)

        if TRANS_B:
            b = b.permute((1, 0))
        acc = warpgroup_mma_wait(num_outstanding=0, deps=(acc,))
        acc = warpgroup_mma(a, b, acc, is_async=True)

        idx += 1
        if idx == NUM_BUFFERS:
            idx = 0
            phase ^= 1

    acc = warpgroup_mma_wait(num_outstanding=0, deps=(acc,))
    for i in gl.static_range(NUM_BUFFERS):
        mbarrier.invalidate(bars.index(i))

    c_smem = gl.allocate_shared_memory(DTYPE, [BLOCK_M, BLOCK_N], C_LAYOUT)
    c_smem.store(acc.to(DTYPE))
    fence_async_shared()
    tma.async_copy_shared_to_global(c_desc, [off_m, off_n], c_smem)
    tma.store_wait(pendings=0)

# config = {"BLOCK_K": 32, "BLOCK_M": 128, "BLOCK_N": 128, "arch": "sm_90", "dtype": "fp16", "num_buffers": 2, "num_warps": 8, "trans_b": 1}
# arch = sm_90


// ===== COMPILED SASS (sm_90a) =====

	.target	sm_90a

	.elftype	@"ET_EXEC"


//--------------------- .note.nv.tkinfo           --------------------------
	.section	.note.nv.tkinfo,"",@"SHT_NOTE"
	.sectionflags	@"SHF_NOTE_NV_TKINFO"
	.tkinfo
        /*0018*/ 	.word	0x00000002
        /*0030*/ 	.string	""
        /*0030*/ 	.string	"ptxas"
        /*0030*/ 	.string	"Cuda compilation tools, release 13.0, V13.0.88"
        /*0030*/ 	.string	"Build cuda_13.0.r13.0/compiler.36424714_0"
        /*0030*/ 	.string	"-v  -suppress-debug-info  -lineinfo  -arch sm_90a "



//--------------------- .note.nv.cuinfo           --------------------------
	.section	.note.nv.cuinfo,"",@"SHT_NOTE"
	.sectionflags	@"SHF_NOTE_NV_CUINFO"
        /*0018*/ 	.short	0x0002
        /*001a*/ 	.short	0x005a
        /*001c*/ 	.short	0x0082
	.zero		2


//--------------------- .nv.info                  --------------------------
	.section	.nv.info,"",@"SHT_CUDA_INFO"
	.align	4


	//----- nvinfo : EIATTR_REGCOUNT
	.align		4
        /*0000*/ 	.byte	0x04, 0x2f
        /*0002*/ 	.short	(.L_1 - .L_0)
	.align		4
.L_0:
        /*0004*/ 	.word	index@(gluon_wgmma)
        /*0008*/ 	.word	0x0000005a


	//----- nvinfo : EIATTR_FRAME_SIZE
	.align		4
.L_1:
        /*000c*/ 	.byte	0x04, 0x11
        /*000e*/ 	.short	(.L_3 - .L_2)
	.align		4
.L_2:
        /*0010*/ 	.word	index@(gluon_wgmma)
        /*0014*/ 	.word	0x00000000


	//----- nvinfo : EIATTR_MIN_STACK_SIZE
	.align		4
.L_3:
        /*0018*/ 	.byte	0x04, 0x12
        /*001a*/ 	.short	(.L_5 - .L_4)
	.align		4
.L_4:
        /*001c*/ 	.word	index@(gluon_wgmma)
        /*0020*/ 	.word	0x00000000
.L_5:


//--------------------- .nv.compat                --------------------------
	.section	.nv.compat,"",@"SHT_CUDA_COMPAT_INFO"
	.align	4
        /*0000*/ 	.byte	0x02, 0x09, 0x01, 0x00, 0x02, 0x02, 0x04, 0x00, 0x02, 0x05, 0x05, 0x00, 0x03, 0x07, 0x01, 0x01
        /*0010*/ 	.byte	0x02, 0x03, 0x03, 0x00, 0x02, 0x06, 0x01, 0x00, 0x04, 0x0b, 0x08, 0x00, 0x00, 0x00, 0x00, 0x00
        /*0020*/ 	.byte	0x00, 0x00, 0x00, 0x00


//--------------------- .nv.info.gluon_wgmma      --------------------------
	.section	.nv.info.gluon_wgmma,"",@"SHT_CUDA_INFO"
	.sectionflags	@""
	.align	4


	//----- nvinfo : EIATTR_CUDA_API_VERSION
	.align		4
        /*0000*/ 	.byte	0x04, 0x37
        /*0002*/ 	.short	(.L_7 - .L_6)
.L_6:
        /*0004*/ 	.word	0x00000082


	//----- nvinfo : EIATTR_KPARAM_INFO
	.align		4
.L_7:
        /*0008*/ 	.byte	0x04, 0x17
        /*000a*/ 	.short	(.L_9 - .L_8)
.L_8:
        /*000c*/ 	.word	0x00000000
        /*0010*/ 	.short	0x000a
        /*0012*/ 	.short	0x0048
        /*0014*/ 	.byte	0x00, 0xf4, 0x21, 0x00


	//----- nvinfo : EIATTR_KPARAM_INFO
	.align		4
.L_9:
        /*0018*/ 	.byte	0x04, 0x17
        /*001a*/ 	.short	(.L_11 - .L_10)
.L_10:
        /*001c*/ 	.word	0x00000000
        /*0020*/ 	.short	0x0009
        /*0022*/ 	.short	0x0040
        /*0024*/ 	.byte	0x00, 0xf4, 0x21, 0x00


	//----- nvinfo : EIATTR_KPARAM_INFO
	.align		4
.L_11:
        /*0028*/ 	.byte	0x04, 0x17
        /*002a*/ 	.short	(.L_13 - .L_12)
.L_12:
        /*002c*/ 	.word	0x00000000
        /*0030*/ 	.short	0x0008
        /*0032*/ 	.short	0x0038
        /*0034*/ 	.byte	0x00, 0xf0, 0x21, 0x00


	//----- nvinfo : EIATTR_KPARAM_INFO
	.align		4
.L_13:
        /*0038*/ 	.byte	0x04, 0x17
        /*003a*/ 	.short	(.L_15 - .L_14)
.L_14:
        /*003c*/ 	.word	0x00000000
        /*0040*/ 	.short	0x0007
        /*0042*/ 	.short	0x0030
        /*0044*/ 	.byte	0x00, 0xf0, 0x21, 0x00


	//----- nvinfo : EIATTR_KPARAM_INFO
	.align		4
.L_15:
        /*0048*/ 	.byte	0x04, 0x17
        /*004a*/ 	.short	(.L_17 - .L_16)
.L_16:
        /*004c*/ 	.word	0x00000000
        /*0050*/ 	.short	0x0006
        /*0052*/ 	.short	0x0028
        /*0054*/ 	.byte	0x00, 0xf0, 0x21, 0x00


	//----- nvinfo : EIATTR_KPARAM_INFO
	.align		4
.L_17:
        /*0058*/ 	.byte	0x04, 0x17
        /*005a*/ 	.short	(.L_19 - .L_18)
.L_18:
        /*005c*/ 	.word	0x00000000
        /*0060*/ 	.short	0x0005
        /*0062*/ 	.short	0x0020
        /*0064*/ 	.byte	0x00, 0xf0, 0x11, 0x00


	//----- nvinfo : EIATTR_KPARAM_INFO
	.align		4
.L_19:
        /*0068*/ 	.byte	0x04, 0x17
        /*006a*/ 	.short	(.L_21 - .L_20)
.L_20:
        /*006c*/ 	.word	0x00000000
        /*0070*/ 	.short	0x0004
        /*0072*/ 	.short	0x001c
        /*0074*/ 	.byte	0x00, 0xf0, 0x11, 0x00


	//----- nvinfo : EIATTR_KPARAM_INFO
	.align		4
.L_21:
        /*0078*/ 	.byte	0x04, 0x17
        /*007a*/ 	.short	(.L_23 - .L_22)
.L_22:
        /*007c*/ 	.word	0x00000000
        /*0080*/ 	.short	0x0003
        /*0082*/ 	.short	0x0018
        /*0084*/ 	.byte	0x00, 0xf0, 0x11, 0x00


	//----- nvinfo : EIATTR_KPARAM_INFO
	.align		4
.L_23:
        /*0088*/ 	.byte	0x04, 0x17
        /*008a*/ 	.short	(.L_25 - .L_24)
.L_24:
        /*008c*/ 	.word	0x00000000
        /*0090*/ 	.short	0x0002
        /*0092*/ 	.short	0x0010
        /*0094*/ 	.byte	0x00, 0xf4, 0x21, 0x00


	//----- nvinfo : EIATTR_KPARAM_INFO
	.align		4
.L_25:
        /*0098*/ 	.byte	0x04, 0x17
        /*009a*/ 	.short	(.L_27 - .L_26)
.L_26:
        /*009c*/ 	.word	0x00000000
        /*00a0*/ 	.short	0x0001
        /*00a2*/ 	.short	0x0008
        /*00a4*/ 	.byte	0x00, 0xf4, 0x21, 0x00


	//----- nvinfo : EIATTR_KPARAM_INFO
	.align		4
.L_27:
        /*00a8*/ 	.byte	0x04, 0x17
        /*00aa*/ 	.short	(.L_29 - .L_28)
.L_28:
        /*00ac*/ 	.word	0x00000000
        /*00b0*/ 	.short	0x0000
        /*00b2*/ 	.short	0x0000
        /*00b4*/ 	.byte	0x00, 0xf4, 0x21, 0x00


	//----- nvinfo : EIATTR_SPARSE_MMA_MASK
	.align		4
.L_29:
        /*00b8*/ 	.byte	0x03, 0x50
        /*00ba*/ 	.short	0x0000


	//----- nvinfo : EIATTR_MAXREG_COUNT
	.align		4
        /*00bc*/ 	.byte	0x03, 0x1b
        /*00be*/ 	.short	0x00ff


	//----- nvinfo : EIATTR_NUM_BARRIERS
	.align		4
        /*00c0*/ 	.byte	0x02, 0x4c
        /*00c2*/ 	.byte	0x01
	.zero		1


	//----- nvinfo : EIATTR_MERCURY_ISA_VERSION
	.align		4
        /*00c4*/ 	.byte	0x03, 0x5f
        /*00c6*/ 	.short	0x0101


	//----- nvinfo : EIATTR_INT_WARP_WIDE_INSTR_OFFSETS
	.align		4
        /*00c8*/ 	.byte	0x04, 0x31
        /*00ca*/ 	.short	(.L_31 - .L_30)


	//   ....[0]....
.L_30:
        /*00cc*/ 	.word	0x00001330


	//   ....[1]....
        /*00d0*/ 	.word	0x00001350


	//   ....[2]....
        /*00d4*/ 	.word	0x00001400


	//   ....[3]....
        /*00d8*/ 	.word	0x000018c0


	//   ....[4]....
        /*00dc*/ 	.word	0x000018d0


	//   ....[5]....
        /*00e0*/ 	.word	0x00001940


	//   ....[6]....
        /*00e4*/ 	.word	0x00001950


	//   ....[7]....
        /*00e8*/ 	.word	0x00002020


	//   ....[8]....
        /*00ec*/ 	.word	0x00002030


	//----- nvinfo : EIATTR_COOP_GROUP_MASK_REGIDS
	.align		4
.L_31:
        /*00f0*/ 	.byte	0x04, 0x29
        /*00f2*/ 	.short	(.L_33 - .L_32)


	//   ....[0]....
.L_32:
        /*00f4*/ 	.word	0xffffffff


	//   ....[1]....
        /*00f8*/ 	.word	0xffffffff


	//   ....[2]....
        /*00fc*/ 	.word	0xffffffff


	//----- nvinfo : EIATTR_COOP_GROUP_INSTR_OFFSETS
	.align		4
.L_33:
        /*0100*/ 	.byte	0x04, 0x28
        /*0102*/ 	.short	(.L_35 - .L_34)


	//   ....[0]....
.L_34:
        /*0104*/ 	.word	0x00000150


	//   ....[1]....
        /*0108*/ 	.word	0x00000710


	//   ....[2]....
        /*010c*/ 	.word	0x00000d00


	//----- nvinfo : EIATTR_MBARRIER_INSTR_OFFSETS
	.align		4
.L_35:
        /*0110*/ 	.byte	0x04, 0x39
        /*0112*/ 	.short	(.L_37 - .L_36)


	//   ....[0]....
.L_36:
        /*0114*/ 	.word	0x000014a0
        /*0118*/ 	.word	0x000000ff
        /*011c*/ 	.word	0x00008000
        /*0120*/ 	.short	0x0100
        /*0122*/ 	.byte	0x14
	.zero		1


	//   ....[1]....
        /*0124*/ 	.word	0x000015e0
        /*0128*/ 	.word	0x000000ff
        /*012c*/ 	.word	0x00008008
        /*0130*/ 	.short	0x0100
        /*0132*/ 	.byte	0x14
	.zero		1


	//   ....[2]....
        /*0134*/ 	.word	0x00001a00
        /*0138*/ 	.word	0x000000ff
        /*013c*/ 	.word	0x00008000
        /*0140*/ 	.short	0x010a
        /*0142*/ 	.byte	0x12
	.zero		1


	//   ....[3]....
        /*0144*/ 	.word	0x00001d40
        /*0148*/ 	.word	0x000000ff
        /*014c*/ 	.word	0x00008000
        /*0150*/ 	.short	0x0108
        /*0152*/ 	.byte	0x14
	.zero		1


	//   ....[4]....
        /*0154*/ 	.word	0x00001e60
        /*0158*/ 	.word	0x000000ff
        /*015c*/ 	.word	0x00008008
        /*0160*/ 	.short	0x0108
        /*0162*/ 	.byte	0x14
	.zero		1


	//   ....[5]....
        /*0164*/ 	.word	0x000020c0
        /*0168*/ 	.word	0x000000ff
        /*016c*/ 	.word	0x00008000
        /*0170*/ 	.short	0x010a
        /*0172*/ 	.byte	0x12
	.zero		1


	//----- nvinfo : EIATTR_NUM_MBARRIERS
	.align		4
.L_37:
        /*0174*/ 	.byte	0x03, 0x38
        /*0176*/ 	.short	0x0002


	//----- nvinfo : EIATTR_EXIT_INSTR_OFFSETS
	.align		4
        /*0178*/ 	.byte	0x04, 0x1c
        /*017a*/ 	.short	(.L_39 - .L_38)


	//   ....[0]....
.L_38:
        /*017c*/ 	.word	0x000020b0


	//----- nvinfo : EIATTR_REQNTID
	.align		4
.L_39:
        /*0180*/ 	.byte	0x04, 0x10
        /*0182*/ 	.short	(.L_41 - .L_40)
.L_40:
        /*0184*/ 	.word	0x00000100
        /*0188*/ 	.word	0x00000001
        /*018c*/ 	.word	0x00000001


	//----- nvinfo : EIATTR_CRS_STACK_SIZE
	.align		4
.L_41:
        /*0190*/ 	.byte	0x04, 0x1e
        /*0192*/ 	.short	(.L_43 - .L_42)
.L_42:
        /*0194*/ 	.word	0x00000000


	//----- nvinfo : EIATTR_CBANK_PARAM_SIZE
	.align		4
.L_43:
        /*0198*/ 	.byte	0x03, 0x19
        /*019a*/ 	.short	0x0050


	//----- nvinfo : EIATTR_PARAM_CBANK
	.align		4
        /*019c*/ 	.byte	0x04, 0x0a
        /*019e*/ 	.short	(.L_45 - .L_44)
	.align		4
.L_44:
        /*01a0*/ 	.word	index@(.nv.constant0.gluon_wgmma)
        /*01a4*/ 	.short	0x0210
        /*01a6*/ 	.short	0x0050


	//----- nvinfo : EIATTR_SW_WAR
	.align		4
.L_45:
        /*01a8*/ 	.byte	0x04, 0x36
        /*01aa*/ 	.short	(.L_47 - .L_46)
.L_46:
        /*01ac*/ 	.word	0x00000008
.L_47:


//--------------------- .nv.callgraph             --------------------------
	.section	.nv.callgraph,"",@"SHT_CUDA_CALLGRAPH"
	.align	4
	.sectionentsize	8
	.align		4
        /*0000*/ 	.word	0x00000000
	.align		4
        /*0004*/ 	.word	0xffffffff
	.align		4
        /*0008*/ 	.word	0x00000000
	.align		4
        /*000c*/ 	.word	0xfffffffe
	.align		4
        /*0010*/ 	.word	0x00000000
	.align		4
        /*0014*/ 	.word	0xfffffffd
	.align		4
        /*0018*/ 	.word	0x00000000
	.align		4
        /*001c*/ 	.word	0xfffffffc


//--------------------- .text.gluon_wgmma         --------------------------
	.section	.text.gluon_wgmma,"ax",@progbits
	.align	128
        .global         gluon_wgmma
        .type           gluon_wgmma,@function
        .size           gluon_wgmma,(.L_x_52 - gluon_wgmma)
        .other          gluon_wgmma,@"STO_CUDA_ENTRY STV_DEFAULT"
gluon_wgmma:
.text.gluon_wgmma:
[----:B------:R-:W-:Y:S01]  /*0000*/  LDC R1, c[0x0][0x28] ;  /* 0x00000a00ff017b82 */ /* 0x000fe20000000800 */
[----:B------:R-:W1:Y:S07]  /*0010*/  S2R R0, SR_TID.X ;  /* 0x0000000000007919 */ /* 0x000e6e0000002100 */
[----:B------:R-:W2:Y:S01]  /*0020*/  S2UR UR4, SR_CgaCtaId ;  /* 0x00000000000479c3 */ /* 0x000ea20000008800 */
[----:B------:R-:W-:Y:S01]  /*0030*/  UMOV UR20, 0x400 ;  /* 0x0000040000147882 */ /* 0x000fe20000000000 */
[----:B------:R-:W-:Y:S01]  /*0040*/  ULDC UR6, c[0x0][0xc] ;  /* 0x0000030000067ab9 */ /* 0x000fe20000000800 */
[----:B------:R-:W-:Y:S01]  /*0050*/  ULDC.64 UR26, c[0x0][0x250] ;  /* 0x00009400001a7ab9 */ /* 0x000fe20000000a00 */
[----:B------:R-:W-:Y:S04]  /*0060*/  BSSY B0, `(.L_x_0) ;  /* 0x000001f000007945 */ /* 0x000fe80003800000 */
[----:B------:R-:W3:Y:S08]  /*0070*/  LDC R4, c[0x0][0x228] ;  /* 0x00008a00ff047b82 */ /* 0x000ef00000000800 */
[----:B------:R-:W4:Y:S08]  /*0080*/  LDC R13, c[0x0][0x230] ;  /* 0x00008c00ff0d7b82 */ /* 0x000f300000000800 */
[----:B------:R-:W-:Y:S01]  /*0090*/  S2UR UR28, SR_CTAID.Y ;  /* 0x00000000001c79c3 */ /* 0x000fe20000002600 */
[----:B--2---:R-:W-:-:S03]  /*00a0*/  ULEA UR20, UR4, UR20, 0x18 ;  /* 0x0000001404147291 */ /* 0x004fc6000f8ec03f */
[----:B------:R-:W-:Y:S01]  /*00b0*/  ULDC UR4, c[0x0][0x10] ;  /* 0x0000040000047ab9 */ /* 0x000fe20000000800 */
[----:B-1----:R-:W-:-:S03]  /*00c0*/  LOP3.LUT R6, R0, 0xff, RZ, 0xc0, !PT ;  /* 0x000000ff00067812 */ /* 0x002fc600078ec0ff */
[----:B------:R-:W1:Y:S01]  /*00d0*/  S2UR UR5, SR_CTAID.Z ;  /* 0x00000000000579c3 */ /* 0x000e620000002700 */
[----:B---3--:R-:W-:Y:S01]  /*00e0*/  VIADD R4, R4, 0xffffffff ;  /* 0xffffffff04047836 */ /* 0x008fe20000000000 */
[C---:B------:R-:W-:Y:S02]  /*00f0*/  ISETP.GE.U32.AND P0, PT, R6.reuse, 0x20, PT ;  /* 0x000000200600780c */ /* 0x040fe40003f06070 */
[C---:B------:R-:W-:Y:S02]  /*0100*/  ISETP.NE.U32.AND P2, PT, R6.reuse, RZ, PT ;  /* 0x000000ff0600720c */ /* 0x040fe40003f45070 */
[----:B------:R-:W-:Y:S02]  /*0110*/  LEA R12, R6, UR20, 0x2 ;  /* 0x00000014060c7c11 */ /* 0x000fe4000f8e10ff */
[----:B------:R-:W2:Y:S01]  /*0120*/  S2UR UR29, SR_CTAID.X ;  /* 0x00000000001d79c3 */ /* 0x000ea20000002500 */
[----:B----4-:R-:W-:-:S06]  /*0130*/  VIADD R9, R13, 0xffffffff ;  /* 0xffffffff0d097836 */ /* 0x010fcc0000000000 */
[----:B------:R3:W-:Y:S01]  /*0140*/  @!P0 STS [R12], RZ ;  /* 0x000000ff0c008388 */ /* 0x0007e20000000800 */
[----:B------:R-:W-:-:S03]  /*0150*/  NOP ;  /* 0x0000000000007918 */ /* 0x000fc60000000000 */
[----:B------:R3:W-:Y:S01]  /*0160*/  @!P2 STS [UR20+0x24], R4 ;  /* 0x00002404ff00a988 */ /* 0x0007e20008000814 */
[----:B-1----:R-:W-:-:S03]  /*0170*/  UIMAD UR4, UR5, UR4, UR28 ;  /* 0x00000004050472a4 */ /* 0x002fc6000f8e021c */
[----:B------:R3:W-:Y:S01]  /*0180*/  @!P2 STS [UR20+0x20], R9 ;  /* 0x00002009ff00a988 */ /* 0x0007e20008000814 */
[----:B--2---:R-:W-:-:S04]  /*0190*/  UIMAD UR4, UR4, UR6, UR29 ;  /* 0x00000006040472a4 */ /* 0x004fc8000f8e021d */
[----:B------:R-:W-:-:S03]  /*01a0*/  UIMAD UR5, UR4, 0x180, URZ ;  /* 0x00000180040578a4 */ /* 0x000fc6000f8e023f */
[----:B------:R-:W-:Y:S01]  /*01b0*/  UMOV UR4, URZ ;  /* 0x0000003f00047c82 */ /* 0x000fe20008000000 */
[----:B------:R-:W-:-:S04]  /*01c0*/  UIADD3 UR22, UP0, UR5, UR26, URZ ;  /* 0x0000001a05167290 */ /* 0x000fc8000ff1e03f */
[----:B------:R-:W-:Y:S01]  /*01d0*/  ULEA.HI.X.SX32 UR21, UR5, UR27, 0x1, UP0 ;  /* 0x0000001b05157291 */ /* 0x000fe200080f0e3f */
[----:B---3--:R-:W-:Y:S11]  /*01e0*/  @P2 BRA `(.L_x_1) ;  /* 0x0000000000182947 */ /* 0x008ff60003800000 */
[----:B------:R-:W1:Y:S01]  /*01f0*/  LDS R2, [UR20+0x8] ;  /* 0x00000814ff027984 */ /* 0x000e620008000800 */
[----:B------:R-:W2:Y:S01]  /*0200*/  LDC.64 R10, c[0x0][0x210] ;  /* 0x00008400ff0a7b82 */ /* 0x000ea20000000a00 */
[----:B------:R-:W-:Y:S02]  /*0210*/  IMAD.MOV.U32 R3, RZ, RZ, 0x70 ;  /* 0x00000070ff037424 */ /* 0x000fe400078e00ff */
[----:B--2---:R2:W-:Y:S03]  /*0220*/  STS.64 [UR20], R10 ;  /* 0x0000000aff007988 */ /* 0x0045e60008000a14 */
[----:B-1----:R-:W-:-:S05]  /*0230*/  LOP3.LUT R2, R2, 0x10, R3, 0xd8, !PT ;  /* 0x0000001002027812 */ /* 0x002fca00078ed803 */
[----:B------:R2:W-:Y:S02]  /*0240*/  STS [UR20+0x8], R2 ;  /* 0x00000802ff007988 */ /* 0x0005e40008000814 */
.L_x_1:
[----:B------:R-:W-:Y:S05]  /*0250*/  BSYNC B0 ;  /* 0x0000000000007941 */ /* 0x000fea0003800000 */
.L_x_0:
[----:B------:R-:W-:Y:S04]  /*0260*/  BSSY B0, `(.L_x_2) ;  /* 0x000000a000007945 */ /* 0x000fe80003800000 */
[----:B------:R-:W-:Y:S05]  /*0270*/  @P2 BRA `(.L_x_3) ;  /* 0x0000000000202947 */ /* 0x000fea0003800000 */
[----:B--2---:R-:W1:Y:S01]  /*0280*/  LDS R2, [UR20+0x34] ;  /* 0x00003414ff027984 */ /* 0x004e620008000800 */
[----:B------:R-:W-:Y:S02]  /*0290*/  IMAD.MOV.U32 R3, RZ, RZ, 0x1f000000 ;  /* 0x1f000000ff037424 */ /* 0x000fe400078e00ff */
[----:B------:R-:W-:Y:S01]  /*02a0*/  @!P2 IMAD.MOV.U32 R5, RZ, RZ, 0x7f ;  /* 0x0000007fff05a424 */ /* 0x000fe200078e00ff */
[----:B------:R-:W2:Y:S02]  /*02b0*/  @!P2 LDS R8, [UR20+0x38] ;  /* 0x00003814ff08a984 */ /* 0x000ea40008000800 */
[----:B-1----:R-:W-:Y:S02]  /*02c0*/  LOP3.LUT R2, R2, 0xff000000, R3, 0xb8, !PT ;  /* 0xff00000002027812 */ /* 0x002fe400078eb803 */
[----:B--2---:R-:W-:-:S03]  /*02d0*/  @!P2 LOP3.LUT R3, R8, 0xff, R5, 0xb8, !PT ;  /* 0x000000ff0803a812 */ /* 0x004fc600078eb805 */
[----:B------:R1:W-:Y:S04]  /*02e0*/  STS [UR20+0x34], R2 ;  /* 0x00003402ff007988 */ /* 0x0003e80008000814 */
[----:B------:R1:W-:Y:S02]  /*02f0*/  @!P2 STS [UR20+0x38], R3 ;  /* 0x00003803ff00a988 */ /* 0x0003e40008000814 */
.L_x_3:
[----:B------:R-:W-:Y:S05]  /*0300*/  BSYNC B0 ;  /* 0x0000000000007941 */ /* 0x000fea0003800000 */
.L_x_2:
[----:B------:R-:W-:Y:S04]  /*0310*/  BSSY B0, `(.L_x_4) ;  /* 0x000000e000007945 */ /* 0x000fe80003800000 */
[----:B------:R-:W-:Y:S05]  /*0320*/  @P2 BRA `(.L_x_5) ;  /* 0x0000000000302947 */ /* 0x000fea0003800000 */
[----:B-1----:R-:W1:Y:S01]  /*0330*/  LDS R3, [UR20+0x34] ;  /* 0x00003414ff037984 */ /* 0x002e620008000800 */
[----:B--2---:R-:W2:Y:S03]  /*0340*/  LDC.64 R10, c[0x0][0x238] ;  /* 0x00008e00ff0a7b82 */ /* 0x004ea60000000a00 */
[----:B------:R-:W3:Y:S01]  /*0350*/  LDS R2, [UR20+0x1c] ;  /* 0x00001c14ff027984 */ /* 0x000ee20008000800 */
[C---:B--2---:R-:W-:Y:S01]  /*0360*/  SHF.L.U64.HI R8, R10.reuse, 0x1, R11 ;  /* 0x000000010a087819 */ /* 0x044fe2000001020b */
[----:B------:R-:W-:-:S03]  /*0370*/  IMAD.SHL.U32 R5, R10, 0x2, RZ ;  /* 0x000000020a057824 */ /* 0x000fc600078e00ff */
[--C-:B------:R-:W-:Y:S02]  /*0380*/  SHF.R.U32.HI R7, RZ, 0x4, R8.reuse ;  /* 0x00000004ff077819 */ /* 0x100fe40000011608 */
[----:B------:R-:W-:-:S05]  /*0390*/  SHF.R.U64 R5, R5, 0x4, R8 ;  /* 0x0000000405057819 */ /* 0x000fca0000001208 */
[----:B------:R4:W-:Y:S01]  /*03a0*/  STS [UR20+0xc], R5 ;  /* 0x00000c05ff007988 */ /* 0x0009e20008000814 */
[----:B-1----:R-:W-:Y:S02]  /*03b0*/  LOP3.LUT R3, R3, 0x7, RZ, 0xb8, !PT ;  /* 0x0000000703037812 */ /* 0x002fe400078eb8ff */
[----:B---3--:R-:W-:-:S03]  /*03c0*/  LOP3.LUT R2, R2, 0xf, R7, 0xb8, !PT ;  /* 0x0000000f02027812 */ /* 0x008fc600078eb807 */
[----:B------:R4:W-:Y:S04]  /*03d0*/  STS [UR20+0x34], R3 ;  /* 0x00003403ff007988 */ /* 0x0009e80008000814 */
[----:B------:R4:W-:Y:S02]  /*03e0*/  STS [UR20+0x1c], R2 ;  /* 0x00001c02ff007988 */ /* 0x0009e40008000814 */
.L_x_5:
[----:B------:R-:W-:Y:S05]  /*03f0*/  BSYNC B0 ;  /* 0x0000000000007941 */ /* 0x000fea0003800000 */
.L_x_4:
[----:B------:R-:W-:Y:S04]  /*0400*/  BSSY B1, `(.L_x_6) ;  /* 0x000001a000017945 */ /* 0x000fe80003800000 */
[----:B------:R-:W-:Y:S04]  /*0410*/  BSSY B0, `(.L_x_7) ;  /* 0x0000015000007945 */ /* 0x000fe80003800000 */
[----:B------:R-:W-:Y:S05]  /*0420*/  @P2 BRA `(.L_x_8) ;  /* 0x0000000000202947 */ /* 0x000fea0003800000 */
[----:B-12-4-:R-:W1:Y:S02]  /*0430*/  LDS R2, [UR20+0x34] ;  /* 0x00003414ff027984 */ /* 0x016e640008000800 */
[----:B-1----:R-:W-:-:S05]  /*0440*/  LOP3.LUT R2, R2, 0x38, RZ, 0xb8, !PT ;  /* 0x0000003802027812 */ /* 0x002fca00078eb8ff */
[----:B------:R1:W-:Y:S01]  /*0450*/  STS [UR20+0x34], R2 ;  /* 0x00003402ff007988 */ /* 0x0003e20008000814 */
[----:B------:R-:W-:Y:S05]  /*0460*/  @P2 BRA `(.L_x_9) ;  /* 0x0000000000202947 */ /* 0x000fea0003800000 */
[----:B-1----:R-:W1:Y:S01]  /*0470*/  LDS R2, [UR20+0x8] ;  /* 0x00000814ff027984 */ /* 0x002e620008000800 */
[----:B------:R-:W-:-:S05]  /*0480*/  IMAD.MOV.U32 R3, RZ, RZ, 0x780 ;  /* 0x00000780ff037424 */ /* 0x000fca00078e00ff */
[----:B-1----:R-:W-:-:S05]  /*0490*/  LOP3.LUT R2, R2, 0x300, R3, 0xd8, !PT ;  /* 0x0000030002027812 */ /* 0x002fca00078ed803 */
[----:B------:R3:W-:Y:S02]  /*04a0*/  STS [UR20+0x8], R2 ;  /* 0x00000802ff007988 */ /* 0x0007e40008000814 */
.L_x_8:
[----:B------:R-:W-:Y:S05]  /*04b0*/  @P2 BRA `(.L_x_10) ;  /* 0x0000000000282947 */ /* 0x000fea0003800000 */
[----:B-1234-:R-:W1:Y:S02]  /*04c0*/  LDS R2, [UR20+0x8] ;  /* 0x00000814ff027984 */ /* 0x01ee640008000800 */
[----:B-1----:R-:W-:-:S05]  /*04d0*/  LOP3.LUT R2, R2, 0x1800, RZ, 0xb8, !PT ;  /* 0x0000180002027812 */ /* 0x002fca00078eb8ff */
[----:B------:R2:W-:Y:S02]  /*04e0*/  STS [UR20+0x8], R2 ;  /* 0x00000802ff007988 */ /* 0x0005e40008000814 */
.L_x_9:
[----:B------:R-:W-:Y:S05]  /*04f0*/  @P2 BREAK B0 ;  /* 0x0000000000002942 */ /* 0x000fea0003800000 */
[----:B------:R-:W-:Y:S05]  /*0500*/  @P2 BRA `(.L_x_11) ;  /* 0x0000000000242947 */ /* 0x000fea0003800000 */
[----:B------:R-:W3:Y:S01]  /*0510*/  LDS R3, [UR20+0x8] ;  /* 0x00000814ff037984 */ /* 0x000ee20008000800 */
[----:B-12---:R-:W-:-:S05]  /*0520*/  IMAD.MOV.U32 R2, RZ, RZ, 0x6000 ;  /* 0x00006000ff027424 */ /* 0x006fca00078e00ff */
[----:B---3--:R-:W-:-:S04]  /*0530*/  LOP3.LUT R2, R3, 0x4000, R2, 0xd8, !PT ;  /* 0x0000400003027812 */ /* 0x008fc800078ed802 */
[----:B------:R-:W-:-:S05]  /*0540*/  LOP3.LUT R2, R2, 0x400000, RZ, 0xb8, !PT ;  /* 0x0040000002027812 */ /* 0x000fca00078eb8ff */
[----:B------:R5:W-:Y:S02]  /*0550*/  STS [UR20+0x8], R2 ;  /* 0x00000802ff007988 */ /* 0x000be40008000814 */
.L_x_10:
[----:B------:R-:W-:Y:S05]  /*0560*/  BSYNC B0 ;  /* 0x0000000000007941 */ /* 0x000fea0003800000 */
.L_x_7:
[----:B-12345:R-:W1:Y:S02]  /*0570*/  @!P2 LDS R2, [UR20+0x8] ;  /* 0x00000814ff02a984 */ /* 0x03ee640008000800 */
[----:B-1----:R-:W-:-:S05]  /*0580*/  @!P2 LOP3.LUT R2, R2, 0x8000, RZ, 0xb8, !PT ;  /* 0x000080000202a812 */ /* 0x002fca00078eb8ff */
[----:B------:R3:W-:Y:S02]  /*0590*/  @!P2 STS [UR20+0x8], R2 ;  /* 0x00000802ff00a988 */ /* 0x0007e40008000814 */
.L_x_11:
[----:B------:R-:W-:Y:S05]  /*05a0*/  BSYNC B1 ;  /* 0x0000000000017941 */ /* 0x000fea0003800000 */
.L_x_6:
[----:B------:R-:W-:Y:S05]  /*05b0*/  WARPSYNC.ALL ;  /* 0x0000000000007948 */ /* 0x000fea0003800000 */
[----:B------:R-:W-:Y:S05]  /*05c0*/  @P0 BRA `(.L_x_12) ;  /* 0x00000000002c0947 */ /* 0x000fea0003800000 */
[----:B-123--:R-:W1:Y:S01]  /*05d0*/  S2R R2, SR_LANEID ;  /* 0x0000000000027919 */ /* 0x00ee620000000000 */
[----:B------:R-:W-:Y:S05]  /*05e0*/  WARPSYNC.ALL ;  /* 0x0000000000007948 */ /* 0x000fea0003800000 */
[----:B-1----:R-:W-:-:S05]  /*05f0*/  IMAD.SHL.U32 R5, R2, 0x4, RZ ;  /* 0x0000000402057824 */ /* 0x002fca00078e00ff */
[----:B------:R-:W1:Y:S01]  /*0600*/  LDS R7, [R5+UR20] ;  /* 0x0000001405077984 */ /* 0x000e620008000800 */
[----:B------:R-:W-:Y:S01]  /*0610*/  IADD3 R2, P1, R5, UR22, RZ ;  /* 0x0000001605027c10 */ /* 0x000fe2000ff3e0ff */
[----:B------:R-:W-:-:S04]  /*0620*/  UMOV UR23, UR21 ;  /* 0x0000001500177c82 */ /* 0x000fc80008000000 */
[----:B------:R-:W-:-:S05]  /*0630*/  IMAD.X R3, RZ, RZ, UR21, P1 ;  /* 0x00000015ff037e24 */ /* 0x000fca00088e06ff */
[----:B-1----:R4:W5:Y:S01]  /*0640*/  ATOMG.E.EXCH.STRONG.GPU PT, RZ, [R2], R7 ;  /* 0x0000000702ff73a8 */ /* 0x00296200041ee100 */
[----:B------:R-:W-:-:S04]  /*0650*/  DEPBAR {5,4,3,2,1,0} ;  /* 0x0000003f0000791a */ /* 0x000fc80000000000 */
[----:B------:R4:W-:Y:S01]  /*0660*/  UTMACCTL.IV [UR22] ;  /* 0x00000000160079b9 */ /* 0x0009e20008000000 */
[----:B------:R-:W-:Y:S01]  /*0670*/  NOP ;  /* 0x0000000000007918 */ /* 0x000fe20000000000 */
.L_x_12:
[----:B------:R-:W-:Y:S05]  /*0680*/  @P0 BRA `(.L_x_13) ;  /* 0x00000000000c0947 */ /* 0x000fea0003800000 */
[----:B------:R0:W-:Y:S01]  /*0690*/  UTMACMDFLUSH ;  /* 0x00000000000079b7 */ /* 0x0001e20000000000 */
[----:B------:R-:W-:Y:S05]  /*06a0*/  @P0 BRA `(.L_x_13) ;  /* 0x0000000000040947 */ /* 0x000fea0003800000 */
[----:B------:R-:W-:-:S04]  /*06b0*/  DEPBAR.LE SB0, 0x0 ;  /* 0x000080000000791a */ /* 0x000fc80000000000 */
.L_x_13:
[----:B------:R-:W-:Y:S05]  /*06c0*/  WARPSYNC.ALL ;  /* 0x0000000000007948 */ /* 0x000fea0003800000 */
[----:B-----5:R-:W-:Y:S06]  /*06d0*/  BAR.SYNC.DEFER_BLOCKING 0x0 ;  /* 0x0000000000007b1d */ /* 0x020fec0000010000 */
[----:B------:R-:W-:Y:S02]  /*06e0*/  BSSY B1, `(.L_x_14) ;  /* 0x000000b000017945 */ /* 0x000fe40003800000 */
[----:B------:R-:W-:Y:S06]  /*06f0*/  BAR.SYNC.DEFER_BLOCKING 0x0 ;  /* 0x0000000000007b1d */ /* 0x000fec0000010000 */
[----:B------:R5:W-:Y:S01]  /*0700*/  @!P0 STS [R12], RZ ;  /* 0x000000ff0c008388 */ /* 0x000be20000000800 */
[----:B------:R-:W-:Y:S01]  /*0710*/  NOP ;  /* 0x0000000000007918 */ /* 0x000fe20000000000 */
[----:B------:R-:W-:Y:S05]  /*0720*/  @P2 BRA `(.L_x_15) ;  /* 0x0000000000182947 */ /* 0x000fea0003800000 */
[----:B-1234-:R-:W1:Y:S01]  /*0730*/  LDS R2, [UR20+0x8] ;  /* 0x00000814ff027984 */ /* 0x01ee620008000800 */
[----:B------:R-:W2:Y:S01]  /*0740*/  LDC.64 R10, c[0x0][0x218] ;  /* 0x00008600ff0a7b82 */ /* 0x000ea20000000a00 */
[----:B------:R-:W-:Y:S02]  /*0750*/  IMAD.MOV.U32 R3, RZ, RZ, 0x70 ;  /* 0x00000070ff037424 */ /* 0x000fe400078e00ff */
[----:B--2---:R2:W-:Y:S03]  /*0760*/  STS.64 [UR20], R10 ;  /* 0x0000000aff007988 */ /* 0x0045e60008000a14 */
[----:B-1----:R-:W-:-:S05]  /*0770*/  LOP3.LUT R2, R2, 0x10, R3, 0xd8, !PT ;  /* 0x0000001002027812 */ /* 0x002fca00078ed803 */
[----:B------:R2:W-:Y:S02]  /*0780*/  STS [UR20+0x8], R2 ;  /* 0x00000802ff007988 */ /* 0x0005e40008000814 */
.L_x_15:
[----:B----4-:R-:W-:Y:S05]  /*0790*/  BSYNC B1 ;  /* 0x0000000000017941 */ /* 0x010fea0003800000 */
.L_x_14:
[----:B------:R-:W-:Y:S04]  /*07a0*/  BSSY B2, `(.L_x_16) ;  /* 0x000000f000027945 */ /* 0x000fe80003800000 */
[----:B------:R-:W-:Y:S04]  /*07b0*/  BSSY B1, `(.L_x_17) ;  /* 0x000000c000017945 */ /* 0x000fe80003800000 */
[----:B------:R-:W-:Y:S05]  /*07c0*/  @P2 BRA `(.L_x_18) ;  /* 0x0000000000282947 */ /* 0x000fea0003800000 */
[----:B-123--:R-:W1:Y:S01]  /*07d0*/  LDS R2, [UR20+0x34] ;  /* 0x00003414ff027984 */ /* 0x00ee620008000800 */
[----:B------:R-:W-:Y:S01]  /*07e0*/  IMAD.MOV.U32 R3, RZ, RZ, 0x1f000000 ;  /* 0x1f000000ff037424 */ /* 0x000fe200078e00ff */
[----:B------:R-:W-:Y:S05]  /*07f0*/  @P2 BREAK B1 ;  /* 0x0000000000012942 */ /* 0x000fea0003800000 */
[----:B-1----:R-:W-:-:S05]  /*0800*/  LOP3.LUT R2, R2, 0xff000000, R3, 0xb8, !PT ;  /* 0xff00000002027812 */ /* 0x002fca00078eb803 */
[----:B------:R1:W-:Y:S01]  /*0810*/  STS [UR20+0x34], R2 ;  /* 0x00003402ff007988 */ /* 0x0003e20008000814 */
[----:B------:R-:W-:Y:S05]  /*0820*/  @P2 BRA `(.L_x_19) ;  /* 0x0000000000182947 */ /* 0x000fea0003800000 */
[----:B-1----:R-:W1:Y:S01]  /*0830*/  LDS R2, [UR20+0x38] ;  /* 0x00003814ff027984 */ /* 0x002e620008000800 */
[----:B------:R-:W-:-:S05]  /*0840*/  IMAD.MOV.U32 R3, RZ, RZ, 0x7f ;  /* 0x0000007fff037424 */ /* 0x000fca00078e00ff */
[----:B-1----:R-:W-:-:S05]  /*0850*/  LOP3.LUT R2, R2, 0xff, R3, 0xb8, !PT ;  /* 0x000000ff02027812 */ /* 0x002fca00078eb803 */
[----:B------:R4:W-:Y:S02]  /*0860*/  STS [UR20+0x38], R2 ;  /* 0x00003802ff007988 */ /* 0x0009e40008000814 */
.L_x_18:
[----:B------:R-:W-:Y:S05]  /*0870*/  BSYNC B1 ;  /* 0x0000000000017941 */ /* 0x000fea0003800000 */
.L_x_17:
[----:B------:R1:W-:Y:S02]  /*0880*/  @!P2 STS [UR20+0x20], R9 ;  /* 0x00002009ff00a988 */ /* 0x0003e40008000814 */
.L_x_19:
[----:B------:R-:W-:Y:S05]  /*0890*/  BSYNC B2 ;  /* 0x0000000000027941 */ /* 0x000fea0003800000 */
.L_x_16:
[----:B------:R-:W-:Y:S05]  /*08a0*/  WARPSYNC.ALL ;  /* 0x0000000000007948 */ /* 0x000fea0003800000 */
[----:B------:R-:W2:Y:S01]  /*08b0*/  LDC R5, c[0x0][0x22c] ;  /* 0x00008b00ff057b82 */ /* 0x000ea20000000800 */
[----:B------:R-:W-:Y:S01]  /*08c0*/  BSSY B2, `(.L_x_20) ;  /* 0x0000010000027945 */ /* 0x000fe20003800000 */
[----:B--2---:R-:W-:-:S05]  /*08d0*/  VIADD R5, R5, 0xffffffff ;  /* 0xffffffff05057836 */ /* 0x004fca0000000000 */
[----:B------:R2:W-:Y:S01]  /*08e0*/  @!P2 STS [UR20+0x24], R5 ;  /* 0x00002405ff00a988 */ /* 0x0005e20008000814 */
[----:B------:R-:W-:Y:S05]  /*08f0*/  @P2 BRA `(.L_x_21) ;  /* 0x0000000000302947 */ /* 0x000fea0003800000 */
[----:B------:R-:W2:Y:S01]  /*0900*/  LDS R3, [UR20+0x34] ;  /* 0x00003414ff037984 */ /* 0x000ea20008000800 */
[----:B------:R-:W2:Y:S03]  /*0910*/  LDC.64 R10, c[0x0][0x240] ;  /* 0x00009000ff0a7b82 */ /* 0x000ea60000000a00 */
[----:B-1-34-:R-:W1:Y:S01]  /*0920*/  LDS R2, [UR20+0x1c] ;  /* 0x00001c14ff027984 */ /* 0x01ae620008000800 */
[C---:B--2---:R-:W-:Y:S01]  /*0930*/  SHF.L.U64.HI R8, R10.reuse, 0x1, R11 ;  /* 0x000000010a087819 */ /* 0x044fe2000001020b */
[----:B------:R-:W-:-:S03]  /*0940*/  IMAD.SHL.U32 R7, R10, 0x2, RZ ;  /* 0x000000020a077824 */ /* 0x000fc600078e00ff */
[--C-:B------:R-:W-:Y:S02]  /*0950*/  SHF.R.U32.HI R9, RZ, 0x4, R8.reuse ;  /* 0x00000004ff097819 */ /* 0x100fe40000011608 */
[----:B------:R-:W-:-:S05]  /*0960*/  SHF.R.U64 R7, R7, 0x4, R8 ;  /* 0x0000000407077819 */ /* 0x000fca0000001208 */
[----:B------:R2:W-:Y:S01]  /*0970*/  STS [UR20+0xc], R7 ;  /* 0x00000c07ff007988 */ /* 0x0005e20008000814 */
[----:B------:R-:W-:Y:S02]  /*0980*/  LOP3.LUT R3, R3, 0x7, RZ, 0xb8, !PT ;  /* 0x0000000703037812 */ /* 0x000fe400078eb8ff */
[----:B-1----:R-:W-:-:S03]  /*0990*/  LOP3.LUT R2, R2, 0xf, R9, 0xb8, !PT ;  /* 0x0000000f02027812 */ /* 0x002fc600078eb809 */
[----:B------:R2:W-:Y:S04]  /*09a0*/  STS [UR20+0x34], R3 ;  /* 0x00003403ff007988 */ /* 0x0005e80008000814 */
[----:B------:R2:W-:Y:S02]  /*09b0*/  STS [UR20+0x1c], R2 ;  /* 0x00001c02ff007988 */ /* 0x0005e40008000814 */
.L_x_21:
[----:B------:R-:W-:Y:S05]  /*09c0*/  BSYNC B2 ;  /* 0x0000000000027941 */ /* 0x000fea0003800000 */
.L_x_20:
[----:B------:R-:W-:Y:S04]  /*09d0*/  BSSY B3, `(.L_x_22) ;  /* 0x000001a000037945 */ /* 0x000fe80003800000 */
[----:B------:R-:W-:Y:S04]  /*09e0*/  BSSY B2, `(.L_x_23) ;  /* 0x0000015000027945 */ /* 0x000fe80003800000 */
[----:B------:R-:W-:Y:S05]  /*09f0*/  @P2 BRA `(.L_x_24) ;  /* 0x0000000000202947 */ /* 0x000fea0003800000 */
[----:B-1234-:R-:W1:Y:S02]  /*0a00*/  LDS R2, [UR20+0x34] ;  /* 0x00003414ff027984 */ /* 0x01ee640008000800 */
[----:B-1----:R-:W-:-:S05]  /*0a10*/  LOP3.LUT R2, R2, 0x38, RZ, 0xb8, !PT ;  /* 0x0000003802027812 */ /* 0x002fca00078eb8ff */
[----:B------:R1:W-:Y:S01]  /*0a20*/  STS [UR20+0x34], R2 ;  /* 0x00003402ff007988 */ /* 0x0003e20008000814 */
[----:B------:R-:W-:Y:S05]  /*0a30*/  @P2 BRA `(.L_x_25) ;  /* 0x0000000000202947 */ /* 0x000fea0003800000 */
[----:B-1----:R-:W1:Y:S01]  /*0a40*/  LDS R2, [UR20+0x8] ;  /* 0x00000814ff027984 */ /* 0x002e620008000800 */
[----:B------:R-:W-:-:S05]  /*0a50*/  IMAD.MOV.U32 R3, RZ, RZ, 0x780 ;  /* 0x00000780ff037424 */ /* 0x000fca00078e00ff */
[----:B-1----:R-:W-:-:S05]  /*0a60*/  LOP3.LUT R2, R2, 0x300, R3, 0xd8, !PT ;  /* 0x0000030002027812 */ /* 0x002fca00078ed803 */
[----:B------:R1:W-:Y:S02]  /*0a70*/  STS [UR20+0x8], R2 ;  /* 0x00000802ff007988 */ /* 0x0003e40008000814 */
.L_x_24:
[----:B------:R-:W-:Y:S05]  /*0a80*/  @P2 BRA `(.L_x_26) ;  /* 0x0000000000282947 */ /* 0x000fea0003800000 */
[----:B-1234-:R-:W1:Y:S02]  /*0a90*/  LDS R2, [UR20+0x8] ;  /* 0x00000814ff027984 */ /* 0x01ee640008000800 */
[----:B-1----:R-:W-:-:S05]  /*0aa0*/  LOP3.LUT R2, R2, 0x1800, RZ, 0xb8, !PT ;  /* 0x0000180002027812 */ /* 0x002fca00078eb8ff */
[----:B------:R2:W-:Y:S02]  /*0ab0*/  STS [UR20+0x8], R2 ;  /* 0x00000802ff007988 */ /* 0x0005e40008000814 */
.L_x_25:
[----:B------:R-:W-:Y:S05]  /*0ac0*/  @P2 BREAK B2 ;  /* 0x0000000000022942 */ /* 0x000fea0003800000 */
[----:B------:R-:W-:Y:S05]  /*0ad0*/  @P2 BRA `(.L_x_27) ;  /* 0x0000000000242947 */ /* 0x000fea0003800000 */
[----:B-12---:R-:W1:Y:S01]  /*0ae0*/  LDS R2, [UR20+0x8] ;  /* 0x00000814ff027984 */ /* 0x006e620008000800 */
[----:B------:R-:W-:-:S05]  /*0af0*/  IMAD.MOV.U32 R3, RZ, RZ, 0x6000 ;  /* 0x00006000ff037424 */ /* 0x000fca00078e00ff */
[----:B-1----:R-:W-:-:S04]  /*0b00*/  LOP3.LUT R2, R2, 0x4000, R3, 0xd8, !PT ;  /* 0x0000400002027812 */ /* 0x002fc800078ed803 */
[----:B------:R-:W-:-:S05]  /*0b10*/  LOP3.LUT R2, R2, 0x400000, RZ, 0xb8, !PT ;  /* 0x0040000002027812 */ /* 0x000fca00078eb8ff */
[----:B------:R1:W-:Y:S02]  /*0b20*/  STS [UR20+0x8], R2 ;  /* 0x00000802ff007988 */ /* 0x0003e40008000814 */
.L_x_26:
[----:B------:R-:W-:Y:S05]  /*0b30*/  BSYNC B2 ;  /* 0x0000000000027941 */ /* 0x000fea0003800000 */
.L_x_23:
[----:B-1234-:R-:W1:Y:S02]  /*0b40*/  @!P2 LDS R2, [UR20+0x8] ;  /* 0x00000814ff02a984 */ /* 0x01ee640008000800 */
[----:B-1----:R-:W-:-:S05]  /*0b50*/  @!P2 LOP3.LUT R2, R2, 0x8000, RZ, 0xb8, !PT ;  /* 0x000080000202a812 */ /* 0x002fca00078eb8ff */
[----:B------:R3:W-:Y:S02]  /*0b60*/  @!P2 STS [UR20+0x8], R2 ;  /* 0x00000802ff00a988 */ /* 0x0007e40008000814 */
.L_x_27:
[----:B------:R-:W-:Y:S05]  /*0b70*/  BSYNC B3 ;  /* 0x0000000000037941 */ /* 0x000fea0003800000 */
.L_x_22:
[----:B------:R-:W-:Y:S05]  /*0b80*/  WARPSYNC.ALL ;  /* 0x0000000000007948 */ /* 0x000fea0003800000 */
[----:B------:R-:W-:-:S04]  /*0b90*/  UIADD3 UR25, UR5, 0x80, URZ ;  /* 0x0000008005197890 */ /* 0x000fc8000fffe03f */
[----:B------:R-:W-:-:S04]  /*0ba0*/  UIADD3 UR24, UP0, UR25, UR26, URZ ;  /* 0x0000001a19187290 */ /* 0x000fc8000ff1e03f */
[----:B------:R-:W-:Y:S01]  /*0bb0*/  ULEA.HI.X.SX32 UR25, UR25, UR27, 0x1, UP0 ;  /* 0x0000001b19197291 */ /* 0x000fe200080f0e3f */
[----:B------:R-:W-:Y:S11]  /*0bc0*/  @P0 BRA `(.L_x_28) ;  /* 0x0000000000280947 */ /* 0x000ff60003800000 */
[----:B-123--:R-:W1:Y:S01]  /*0bd0*/  S2R R2, SR_LANEID ;  /* 0x0000000000027919 */ /* 0x00ee620000000000 */
[----:B------:R-:W-:Y:S05]  /*0be0*/  WARPSYNC.ALL ;  /* 0x0000000000007948 */ /* 0x000fea0003800000 */
[----:B-1----:R-:W-:-:S05]  /*0bf0*/  IMAD.SHL.U32 R8, R2, 0x4, RZ ;  /* 0x0000000402087824 */ /* 0x002fca00078e00ff */
[----:B------:R-:W1:Y:S01]  /*0c00*/  LDS R7, [R8+UR20] ;  /* 0x0000001408077984 */ /* 0x000e620008000800 */
[----:B------:R-:W-:-:S05]  /*0c10*/  IADD3 R2, P1, R8, UR24, RZ ;  /* 0x0000001808027c10 */ /* 0x000fca000ff3e0ff */
[----:B------:R-:W-:-:S05]  /*0c20*/  IMAD.X R3, RZ, RZ, UR25, P1 ;  /* 0x00000019ff037e24 */ /* 0x000fca00088e06ff */
[----:B-1----:R4:W2:Y:S01]  /*0c30*/  ATOMG.E.EXCH.STRONG.GPU PT, RZ, [R2], R7 ;  /* 0x0000000702ff73a8 */ /* 0x0028a200041ee100 */
[----:B------:R-:W-:-:S04]  /*0c40*/  DEPBAR {5,4,3,2,1,0} ;  /* 0x0000003f0000791a */ /* 0x000fc80000000000 */
[----:B------:R4:W-:Y:S01]  /*0c50*/  UTMACCTL.IV [UR24] ;  /* 0x00000000180079b9 */ /* 0x0009e20008000000 */
[----:B------:R-:W-:Y:S01]  /*0c60*/  NOP ;  /* 0x0000000000007918 */ /* 0x000fe20000000000 */
.L_x_28:
[----:B------:R-:W-:Y:S05]  /*0c70*/  @P0 BRA `(.L_x_29) ;  /* 0x00000000000c0947 */ /* 0x000fea0003800000 */
[----:B------:R0:W-:Y:S01]  /*0c80*/  UTMACMDFLUSH ;  /* 0x00000000000079b7 */ /* 0x0001e20000000000 */
[----:B------:R-:W-:Y:S05]  /*0c90*/  @P0 BRA `(.L_x_29) ;  /* 0x0000000000040947 */ /* 0x000fea0003800000 */
[----:B------:R-:W-:-:S04]  /*0ca0*/  DEPBAR.LE SB0, 0x0 ;  /* 0x000080000000791a */ /* 0x000fc80000000000 */
.L_x_29:
[----:B------:R-:W-:Y:S05]  /*0cb0*/  WARPSYNC.ALL ;  /* 0x0000000000007948 */ /* 0x000fea0003800000 */
[----:B--2---:R-:W-:Y:S06]  /*0cc0*/  BAR.SYNC.DEFER_BLOCKING 0x0 ;  /* 0x0000000000007b1d */ /* 0x004fec0000010000 */
[----:B------:R-:W-:Y:S02]  /*0cd0*/  BSSY B3, `(.L_x_30) ;  /* 0x000000b000037945 */ /* 0x000fe40003800000 */
[----:B------:R-:W-:Y:S06]  /*0ce0*/  BAR.SYNC.DEFER_BLOCKING 0x0 ;  /* 0x0000000000007b1d */ /* 0x000fec0000010000 */
[----:B------:R2:W-:Y:S01]  /*0cf0*/  @!P0 STS [R12], RZ ;  /* 0x000000ff0c008388 */ /* 0x0005e20000000800 */
[----:B------:R-:W-:Y:S01]  /*0d00*/  NOP ;  /* 0x0000000000007918 */ /* 0x000fe20000000000 */
[----:B------:R-:W-:Y:S05]  /*0d10*/  @P2 BRA `(.L_x_31) ;  /* 0x0000000000182947 */ /* 0x000fea0003800000 */
[----:B-1-34-:R-:W1:Y:S01]  /*0d20*/  LDS R2, [UR20+0x8] ;  /* 0x00000814ff027984 */ /* 0x01ae620008000800 */
[----:B------:R-:W3:Y:S01]  /*0d30*/  LDC.64 R8, c[0x0][0x220] ;  /* 0x00008800ff087b82 */ /* 0x000ee20000000a00 */
[----:B------:R-:W-:Y:S02]  /*0d40*/  IMAD.MOV.U32 R3, RZ, RZ, 0x70 ;  /* 0x00000070ff037424 */ /* 0x000fe400078e00ff */
[----:B---3--:R3:W-:Y:S03]  /*0d50*/  STS.64 [UR20], R8 ;  /* 0x00000008ff007988 */ /* 0x0087e60008000a14 */
[----:B-1----:R-:W-:-:S05]  /*0d60*/  LOP3.LUT R2, R2, 0x10, R3, 0xd8, !PT ;  /* 0x0000001002027812 */ /* 0x002fca00078ed803 */
[----:B------:R3:W-:Y:S02]  /*0d70*/  STS [UR20+0x8], R2 ;  /* 0x00000802ff007988 */ /* 0x0007e40008000814 */
.L_x_31:
[----:B----4-:R-:W-:Y:S05]  /*0d80*/  BSYNC B3 ;  /* 0x0000000000037941 */ /* 0x010fea0003800000 */
.L_x_30:
[----:B------:R-:W-:Y:S04]  /*0d90*/  BSSY B4, `(.L_x_32) ;  /* 0x0000011000047945 */ /* 0x000fe80003800000 */
[----:B------:R-:W-:Y:S04]  /*0da0*/  BSSY B3, `(.L_x_33) ;  /* 0x000000e000037945 */ /* 0x000fe80003800000 */
[----:B------:R-:W-:Y:S05]  /*0db0*/  @P2 BRA `(.L_x_34) ;  /* 0x0000000000242947 */ /* 0x000fea0003800000 */
[----:B-1-3--:R-:W1:Y:S01]  /*0dc0*/  LDS R2, [UR20+0x34] ;  /* 0x00003414ff027984 */ /* 0x00ae620008000800 */
[----:B------:R-:W-:-:S05]  /*0dd0*/  IMAD.MOV.U32 R3, RZ, RZ, 0x3f000000 ;  /* 0x3f000000ff037424 */ /* 0x000fca00078e00ff */
[----:B-1----:R-:W-:-:S05]  /*0de0*/  LOP3.LUT R2, R2, 0xff000000, R3, 0xb8, !PT ;  /* 0xff00000002027812 */ /* 0x002fca00078eb803 */
[----:B------:R1:W-:Y:S01]  /*0df0*/  STS [UR20+0x34], R2 ;  /* 0x00003402ff007988 */ /* 0x0003e20008000814 */
[----:B------:R-:W-:Y:S05]  /*0e00*/  @P2 BRA `(.L_x_35) ;  /* 0x00000000001c2947 */ /* 0x000fea0003800000 */
[----:B-1----:R-:W1:Y:S01]  /*0e10*/  LDS R2, [UR20+0x38] ;  /* 0x00003814ff027984 */ /* 0x002e620008000800 */
[----:B------:R-:W-:-:S05]  /*0e20*/  IMAD.MOV.U32 R3, RZ, RZ, 0x7f ;  /* 0x0000007fff037424 */ /* 0x000fca00078e00ff */
[----:B-1----:R-:W-:-:S05]  /*0e30*/  LOP3.LUT R2, R2, 0xff, R3, 0xb8, !PT ;  /* 0x000000ff02027812 */ /* 0x002fca00078eb803 */
[----:B------:R4:W-:Y:S02]  /*0e40*/  STS [UR20+0x38], R2 ;  /* 0x00003802ff007988 */ /* 0x0009e40008000814 */
.L_x_34:
[----:B------:R-:W-:Y:S05]  /*0e50*/  @P2 BREAK B3 ;  /* 0x0000000000032942 */ /* 0x000fea0003800000 */
[----:B------:R-:W-:Y:S05]  /*0e60*/  @P2 BRA `(.L_x_36) ;  /* 0x00000000000c2947 */ /* 0x000fea0003800000 */
[----:B------:R1:W-:Y:S02]  /*0e70*/  STS [UR20+0x20], R5 ;  /* 0x00002005ff007988 */ /* 0x0003e40008000814 */
.L_x_35:
[----:B------:R-:W-:Y:S05]  /*0e80*/  BSYNC B3 ;  /* 0x0000000000037941 */ /* 0x000fea0003800000 */
.L_x_33:
[----:B------:R1:W-:Y:S02]  /*0e90*/  @!P2 STS [UR20+0x24], R4 ;  /* 0x00002404ff00a988 */ /* 0x0003e40008000814 */
.L_x_36:
[----:B------:R-:W-:Y:S05]  /*0ea0*/  BSYNC B4 ;  /* 0x0000000000047941 */ /* 0x000fea0003800000 */
.L_x_32:
[----:B------:R-:W-:Y:S05]  /*0eb0*/  WARPSYNC.ALL ;  /* 0x0000000000007948 */ /* 0x000fea0003800000 */
[----:B------:R-:W-:Y:S04]  /*0ec0*/  BSSY B4, `(.L_x_37) ;  /* 0x000000e000047945 */ /* 0x000fe80003800000 */
[----:B------:R-:W-:Y:S05]  /*0ed0*/  @P2 BRA `(.L_x_38) ;  /* 0x0000000000302947 */ /* 0x000fea0003800000 */
[----:B------:R-:W5:Y:S01]  /*0ee0*/  LDS R3, [UR20+0x34] ;  /* 0x00003414ff037984 */ /* 0x000f620008000800 */
[----:B-1----:R-:W1:Y:S03]  /*0ef0*/  LDC.64 R4, c[0x0][0x248] ;  /* 0x00009200ff047b82 */ /* 0x002e660000000a00 */
[----:B---34-:R-:W3:Y:S01]  /*0f00*/  LDS R2, [UR20+0x1c] ;  /* 0x00001c14ff027984 */ /* 0x018ee20008000800 */
[C---:B-1----:R-:W-:Y:S01]  /*0f10*/  SHF.L.U64.HI R5, R4.reuse, 0x1, R5 ;  /* 0x0000000104057819 */ /* 0x042fe20000010205 */
[----:B------:R-:W-:-:S03]  /*0f20*/  IMAD.SHL.U32 R4, R4, 0x2, RZ ;  /* 0x0000000204047824 */ /* 0x000fc600078e00ff */
[--C-:B------:R-:W-:Y:S02]  /*0f30*/  SHF.R.U32.HI R7, RZ, 0x4, R5.reuse ;  /* 0x00000004ff077819 */ /* 0x100fe40000011605 */
[----:B------:R-:W-:-:S05]  /*0f40*/  SHF.R.U64 R4, R4, 0x4, R5 ;  /* 0x0000000404047819 */ /* 0x000fca0000001205 */
[----:B------:R1:W-:Y:S01]  /*0f50*/  STS [UR20+0xc], R4 ;  /* 0x00000c04ff007988 */ /* 0x0003e20008000814 */
[----:B-----5:R-:W-:Y:S02]  /*0f60*/  LOP3.LUT R3, R3, 0x7, RZ, 0xb8, !PT ;  /* 0x0000000703037812 */ /* 0x020fe400078eb8ff */
[----:B---3--:R-:W-:-:S03]  /*0f70*/  LOP3.LUT R2, R2, 0xf, R7, 0xb8, !PT ;  /* 0x0000000f02027812 */ /* 0x008fc600078eb807 */
[----:B------:R1:W-:Y:S04]  /*0f80*/  STS [UR20+0x34], R3 ;  /* 0x00003403ff007988 */ /* 0x0003e80008000814 */
[----:B------:R1:W-:Y:S02]  /*0f90*/  STS [UR20+0x1c], R2 ;  /* 0x00001c02ff007988 */ /* 0x0003e40008000814 */
.L_x_38:
[----:B------:R-:W-:Y:S05]  /*0fa0*/  BSYNC B4 ;  /* 0x0000000000047941 */ /* 0x000fea0003800000 */
.L_x_37:
        /* <DEDUP_REMOVED lines=11> */
.L_x_41:
[----:B------:R-:W-:Y:S05]  /*1060*/  @P2 BRA `(.L_x_43) ;  /* 0x0000000000282947 */ /* 0x000fea0003800000 */
[----:B-1-34-:R-:W1:Y:S02]  /*1070*/  LDS R2, [UR20+0x8] ;  /* 0x00000814ff027984 */ /* 0x01ae640008000800 */
[----:B-1----:R-:W-:-:S05]  /*1080*/  LOP3.LUT R2, R2, 0x1800, RZ, 0xb8, !PT ;  /* 0x0000180002027812 */ /* 0x002fca00078eb8ff */
[----:B------:R3:W-:Y:S02]  /*1090*/  STS [UR20+0x8], R2 ;  /* 0x00000802ff007988 */ /* 0x0007e40008000814 */
.L_x_42:
[----:B------:R-:W-:Y:S05]  /*10a0*/  @P2 BREAK B5 ;  /* 0x0000000000052942 */ /* 0x000fea0003800000 */
[----:B------:R-:W-:Y:S05]  /*10b0*/  @P2 BRA `(.L_x_44) ;  /* 0x0000000000242947 */ /* 0x000fea0003800000 */
[----:B-1-3--:R-:W1:Y:S01]  /*10c0*/  LDS R2, [UR20+0x8] ;  /* 0x00000814ff027984 */ /* 0x00ae620008000800 */
[----:B------:R-:W-:-:S05]  /*10d0*/  IMAD.MOV.U32 R3, RZ, RZ, 0x6000 ;  /* 0x00006000ff037424 */ /* 0x000fca00078e00ff */
[----:B-1----:R-:W-:-:S04]  /*10e0*/  LOP3.LUT R2, R2, 0x6000, R3, 0xd8, !PT ;  /* 0x0000600002027812 */ /* 0x002fc800078ed803 */
[----:B------:R-:W-:-:S05]  /*10f0*/  LOP3.LUT R2, R2, 0x400000, RZ, 0xb8, !PT ;  /* 0x0040000002027812 */ /* 0x000fca00078eb8ff */
[----:B------:R1:W-:Y:S02]  /*1100*/  STS [UR20+0x8], R2 ;  /* 0x00000802ff007988 */ /* 0x0003e40008000814 */
.L_x_43:
[----:B------:R-:W-:Y:S05]  /*1110*/  BSYNC B5 ;  /* 0x0000000000057941 */ /* 0x000fea0003800000 */
.L_x_40:
[----:B-1-34-:R-:W1:Y:S02]  /*1120*/  @!P2 LDS R2, [UR20+0x8] ;  /* 0x00000814ff02a984 */ /* 0x01ae640008000800 */
[----:B-1----:R-:W-:-:S05]  /*1130*/  @!P2 LOP3.LUT R2, R2, 0x8000, RZ, 0xb8, !PT ;  /* 0x000080000202a812 */ /* 0x002fca00078eb8ff */
[----:B------:R4:W-:Y:S02]  /*1140*/  @!P2 STS [UR20+0x8], R2 ;  /* 0x00000802ff00a988 */ /* 0x0009e40008000814 */
.L_x_44:
[----:B------:R-:W-:Y:S05]  /*1150*/  BSYNC B4 ;  /* 0x0000000000047941 */ /* 0x000fea0003800000 */
.L_x_39:
[----:B------:R-:W-:Y:S05]  /*1160*/  WARPSYNC.ALL ;  /* 0x0000000000007948 */ /* 0x000fea0003800000 */
[----:B------:R-:W-:Y:S01]  /*1170*/  UIADD3 UR5, UR5, 0x100, URZ ;  /* 0x0000010005057890 */ /* 0x000fe2000fffe03f */
[----:B------:R-:W-:Y:S01]  /*1180*/  ISETP.GE.AND P1, PT, R13, 0x1, PT ;  /* 0x000000010d00780c */ /* 0x000fe20003f26270 */
[----:B------:R-:W-:Y:S01]  /*1190*/  IMAD.MOV.U32 R24, RZ, RZ, RZ ;  /* 0x000000ffff187224 */ /* 0x000fe200078e00ff */
[----:B------:R-:W-:Y:S01]  /*11a0*/  SHF.R.U32.HI R7, RZ, 0x5, R0 ;  /* 0x00000005ff077819 */ /* 0x000fe20000011600 */
[----:B------:R-:W-:-:S04]  /*11b0*/  UIADD3 UR26, UP0, UR5, UR26, URZ ;  /* 0x0000001a051a7290 */ /* 0x000fc8000ff1e03f */
[----:B------:R-:W-:Y:S01]  /*11c0*/  ULEA.HI.X.SX32 UR27, UR5, UR27, 0x1, UP0 ;  /* 0x0000001b051b7291 */ /* 0x000fe200080f0e3f */
[----:B------:R-:W-:Y:S11]  /*11d0*/  @P0 BRA `(.L_x_45) ;  /* 0x0000000000280947 */ /* 0x000ff60003800000 */
[----:B-1-34-:R-:W1:Y:S01]  /*11e0*/  S2R R2, SR_LANEID ;  /* 0x0000000000027919 */ /* 0x01ae620000000000 */
[----:B------:R-:W-:Y:S05]  /*11f0*/  WARPSYNC.ALL ;  /* 0x0000000000007948 */ /* 0x000fea0003800000 */
[----:B-1----:R-:W-:-:S05]  /*1200*/  IMAD.SHL.U32 R4, R2, 0x4, RZ ;  /* 0x0000000402047824 */ /* 0x002fca00078e00ff */
[----:B------:R-:W1:Y:S01]  /*1210*/  LDS R5, [R4+UR20] ;  /* 0x0000001404057984 */ /* 0x000e620008000800 */
[----:B------:R-:W-:-:S05]  /*1220*/  IADD3 R2, P3, R4, UR26, RZ ;  /* 0x0000001a04027c10 */ /* 0x000fca000ff7e0ff */
[----:B------:R-:W-:-:S05]  /*1230*/  IMAD.X R3, RZ, RZ, UR27, P3 ;  /* 0x0000001bff037e24 */ /* 0x000fca00098e06ff */
[----:B-1----:R1:W3:Y:S01]  /*1240*/  ATOMG.E.EXCH.STRONG.GPU PT, RZ, [R2], R5 ;  /* 0x0000000502ff73a8 */ /* 0x0022e200041ee100 */
[----:B------:R-:W-:-:S04]  /*1250*/  DEPBAR {5,4,3,2,1,0} ;  /* 0x0000003f0000791a */ /* 0x000fc80000000000 */
[----:B------:R1:W-:Y:S01]  /*1260*/  UTMACCTL.IV [UR26] ;  /* 0x000000001a0079b9 */ /* 0x0003e20008000000 */
[----:B------:R-:W-:Y:S01]  /*1270*/  NOP ;  /* 0x0000000000007918 */ /* 0x000fe20000000000 */
.L_x_45:
[----:B------:R-:W-:Y:S05]  /*1280*/  @P0 BRA `(.L_x_46) ;  /* 0x00000000000c0947 */ /* 0x000fea0003800000 */
[----:B------:R0:W-:Y:S01]  /*1290*/  UTMACMDFLUSH ;  /* 0x00000000000079b7 */ /* 0x0001e20000000000 */
[----:B------:R-:W-:Y:S05]  /*12a0*/  @P0 BRA `(.L_x_46) ;  /* 0x0000000000040947 */ /* 0x000fea0003800000 */
[----:B------:R-:W-:-:S04]  /*12b0*/  DEPBAR.LE SB0, 0x0 ;  /* 0x000080000000791a */ /* 0x000fc80000000000 */
.L_x_46:
[----:B------:R-:W-:Y:S05]  /*12c0*/  WARPSYNC.ALL ;  /* 0x0000000000007948 */ /* 0x000fea0003800000 */
[----:B---3--:R-:W-:Y:S01]  /*12d0*/  BAR.SYNC.DEFER_BLOCKING 0x0 ;  /* 0x0000000000007b1d */ /* 0x008fe20000010000 */
[----:B------:R-:W-:Y:S01]  /*12e0*/  R2UR UR23, R7 ;  /* 0x00000000071772ca */ /* 0x000fe200000e0000 */
[----:B------:R-:W-:Y:S01]  /*12f0*/  USHF.L.U32 UR11, UR28, 0x7, URZ ;  /* 0x000000071c0b7899 */ /* 0x000fe2000800063f */
[----:B------:R-:W-:Y:S01]  /*1300*/  IMAD.MOV.U32 R25, RZ, RZ, RZ ;  /* 0x000000ffff197224 */ /* 0x000fe200078e00ff */
[----:B------:R-:W-:Y:S01]  /*1310*/  USHF.L.U32 UR15, UR29, 0x7, URZ ;  /* 0x000000071d0f7899 */ /* 0x000fe2000800063f */
[----:B------:R-:W-:Y:S01]  /*1320*/  CS2R R26, SRZ ;  /* 0x00000000001a7805 */ /* 0x000fe2000001ff00 */
[----:B------:R-:W-:Y:S01]  /*1330*/  VOTEU.ALL UP0, P2 ;  /* 0x00000000003f7886 */ /* 0x000fe20001000000 */
[----:B------:R-:W-:Y:S01]  /*1340*/  UMOV UR6, 0x1 ;  /* 0x0000000100067882 */ /* 0x000fe20000000000 */
[----:B------:R-:W-:Y:S01]  /*1350*/  VOTEU.ALL UP1, P2 ;  /* 0x00000000003f7886 */ /* 0x000fe20001020000 */
[----:B------:R-:W-:-:S02]  /*1360*/  CS2R R28, SRZ ;  /* 0x00000000001c7805 */ /* 0x000fc4000001ff00 */
[----:B------:R-:W-:Y:S01]  /*1370*/  CS2R R30, SRZ ;  /* 0x00000000001e7805 */ /* 0x000fe2000001ff00 */
[----:B------:R-:W-:-:S04]  /*1380*/  @!UP0 UIADD3 UR8, -UR6, 0x100000, URZ ;  /* 0x0010000006088890 */ /* 0x000fc8000fffe13f */
[----:B------:R-:W-:Y:S02]  /*1390*/  @!UP0 USHF.L.U32 UR9, UR8, 0xb, URZ ;  /* 0x0000000b08098899 */ /* 0x000fe4000800063f */
[----:B------:R-:W-:Y:S01]  /*13a0*/  @!UP0 USHF.L.U32 UR8, UR8, 0x1, URZ ;  /* 0x0000000108088899 */ /* 0x000fe2000800063f */
[----:B------:R-:W-:Y:S01]  /*13b0*/  CS2R R32, SRZ ;  /* 0x0000000000207805 */ /* 0x000fe2000001ff00 */
[----:B------:R-:W-:-:S04]  /*13c0*/  @!UP0 UIADD3 UR6, -UR6, 0x100000, URZ ;  /* 0x0010000006068890 */ /* 0x000fc8000fffe13f */
[----:B------:R-:W-:Y:S02]  /*13d0*/  @!UP0 USHF.L.U32 UR7, UR6, 0xb, URZ ;  /* 0x0000000b06078899 */ /* 0x000fe4000800063f */
[----:B------:R-:W-:Y:S01]  /*13e0*/  @!UP0 USHF.L.U32 UR6, UR6, 0x1, URZ ;  /* 0x0000000106068899 */ /* 0x000fe2000800063f */
[----:B------:R-:W-:Y:S01]  /*13f0*/  CS2R R34, SRZ ;  /* 0x0000000000227805 */ /* 0x000fe2000001ff00 */
[----:B------:R-:W-:Y:S01]  /*1400*/  VOTEU.ALL UP0, P2 ;  /* 0x00000000003f7886 */ /* 0x000fe20001000000 */
[----:B------:R-:W-:Y:S02]  /*1410*/  CS2R R36, SRZ ;  /* 0x0000000000247805 */ /* 0x000fe4000001ff00 */
[----:B------:R-:W-:Y:S02]  /*1420*/  CS2R R38, SRZ ;  /* 0x0000000000267805 */ /* 0x000fe4000001ff00 */
[----:B------:R-:W-:Y:S02]  /*1430*/  CS2R R40, SRZ ;  /* 0x0000000000287805 */ /* 0x000fe4000001ff00 */
[----:B------:R-:W-:-:S02]  /*1440*/  CS2R R42, SRZ ;  /* 0x00000000002a7805 */ /* 0x000fc4000001ff00 */
[----:B------:R-:W-:Y:S02]  /*1450*/  CS2R R44, SRZ ;  /* 0x00000000002c7805 */ /* 0x000fe4000001ff00 */
[----:B------:R-:W-:Y:S02]  /*1460*/  CS2R R46, SRZ ;  /* 0x00000000002e7805 */ /* 0x000fe4000001ff00 */
[----:B------:R-:W-:Y:S02]  /*1470*/  CS2R R48, SRZ ;  /* 0x0000000000307805 */ /* 0x000fe4000001ff00 */
[----:B------:R-:W-:Y:S01]  /*1480*/  CS2R R50, SRZ ;  /* 0x0000000000327805 */ /* 0x000fe2000001ff00 */
[----:B------:R-:W3:Y:S02]  /*1490*/  FENCE.VIEW.ASYNC.S ;  /* 0x00000000000073c6 */ /* 0x000ee40000000000 */
[----:B---3--:R3:W4:Y:S02]  /*14a0*/  @!UP0 SYNCS.EXCH.64 URZ, [UR20+0x8000], UR8 ;  /* 0x00800008143f85b2 */ /* 0x0087240008000100 */
[----:B----4-:R-:W-:Y:S01]  /*14b0*/  BAR.SYNC.DEFER_BLOCKING 0x0 ;  /* 0x0000000000007b1d */ /* 0x010fe20000010000 */
[----:B------:R-:W-:-:S02]  /*14c0*/  CS2R R52, SRZ ;  /* 0x0000000000347805 */ /* 0x000fc4000001ff00 */
[----:B------:R-:W-:Y:S02]  /*14d0*/  CS2R R54, SRZ ;  /* 0x0000000000367805 */ /* 0x000fe4000001ff00 */
[----:B------:R-:W-:Y:S02]  /*14e0*/  CS2R R56, SRZ ;  /* 0x0000000000387805 */ /* 0x000fe4000001ff00 */
[----:B------:R-:W-:Y:S02]  /*14f0*/  CS2R R58, SRZ ;  /* 0x00000000003a7805 */ /* 0x000fe4000001ff00 */
[----:B------:R-:W-:Y:S02]  /*1500*/  CS2R R60, SRZ ;  /* 0x00000000003c7805 */ /* 0x000fe4000001ff00 */
[----:B------:R-:W-:Y:S02]  /*1510*/  CS2R R62, SRZ ;  /* 0x00000000003e7805 */ /* 0x000fe4000001ff00 */
        /* <DEDUP_REMOVED lines=11> */
[----:B------:R-:W-:Y:S01]  /*15d0*/  CS2R R86, SRZ ;  /* 0x0000000000567805 */ /* 0x000fe2000001ff00 */
[----:B------:R3:W4:Y:S01]  /*15e0*/  @!UP1 SYNCS.EXCH.64 URZ, [UR20+0x8008], UR6 ;  /* 0x00800806143f95b2 */ /* 0x0007220008000100 */
[----:B------:R-:W-:Y:S05]  /*15f0*/  @!P1 BRA `(.L_x_47) ;  /* 0x00000004007c9947 */ /* 0x000fea0003800000 */
        /* <DEDUP_REMOVED lines=31> */
[----:B------:R-:W-:Y:S01]  /*17f0*/  CS2R R86, SRZ ;  /* 0x0000000000567805 */ /* 0x000fe2000001ff00 */
[----:B------:R-:W-:Y:S01]  /*1800*/  UMOV UR5, URZ ;  /* 0x0000003f00057c82 */ /* 0x000fe20008000000 */
[----:B------:R-:W-:-:S05]  /*1810*/  UMOV UR14, URZ ;  /* 0x0000003f000e7c82 */ /* 0x000fca0008000000 */
.L_x_49:
[----:B----4-:R-:W-:Y:S01]  /*1820*/  BAR.SYNC.DEFER_BLOCKING 0x0 ;  /* 0x0000000000007b1d */ /* 0x010fe20000010000 */
[----:B------:R-:W-:Y:S01]  /*1830*/  ULEA UR18, UR5, UR20, 0x3 ;  /* 0x0000001405127291 */ /* 0x000fe2000f8e183f */
[----:B-1----:R-:W-:Y:S01]  /*1840*/  @!P2 IMAD.MOV.U32 R2, RZ, RZ, 0x4000 ;  /* 0x00004000ff02a424 */ /* 0x002fe200078e00ff */
[----:B------:R-:W-:Y:S01]  /*1850*/  ELECT P0, URZ, PT ;  /* 0x00000000003f782f */ /* 0x000fe20003800000 */
[----:B------:R-:W-:-:S03]  /*1860*/  ULEA UR12, UR5, UR20, 0xd ;  /* 0x00000014050c7291 */ /* 0x000fc6000f8e683f */
[----:B------:R-:W-:Y:S02]  /*1870*/  ISETP.LT.U32.AND P0, PT, R6, 0x20, P0 ;  /* 0x000000200600780c */ /* 0x000fe40000701070 */
[----:B------:R-:W-:Y:S01]  /*1880*/  ELECT P1, URZ, PT ;  /* 0x00000000003f782f */ /* 0x000fe20003820000 */
[----:B---3--:R-:W-:-:S03]  /*1890*/  UIADD3 UR8, UR12, 0x4000, URZ ;  /* 0x000040000c087890 */ /* 0x008fc6000fffe03f */
[----:B------:R-:W-:Y:S01]  /*18a0*/  ISETP.LT.U32.AND P1, PT, R6, 0x20, P1 ;  /* 0x000000200600780c */ /* 0x000fe20000f21070 */
[----:B------:R-:W-:-:S06]  /*18b0*/  UMOV UR10, UR14 ;  /* 0x0000000e000a7c82 */ /* 0x000fcc0008000000 */
[----:B------:R-:W-:Y:S01]  /*18c0*/  VOTEU.ANY UP0, P0 ;  /* 0x00000000003f7886 */ /* 0x000fe20000000100 */
[----:B------:R-:W-:Y:S01]  /*18d0*/  VOTEU.ANY UP2, P0 ;  /* 0x00000000003f7886 */ /* 0x000fe20000040100 */
[----:B------:R1:W-:Y:S01]  /*18e0*/  @!P2 SYNCS.ARRIVE.TRANS64 RZ, [UR18+0x8000], R2 ;  /* 0x00800002ffffa9a7 */ /* 0x0003e20008000012 */
[----:B------:R3:W-:Y:S06]  /*18f0*/  MEMBAR.ALL.CTA ;  /* 0x0000000000007992 */ /* 0x0007ec0000008000 */
[----:B---3--:R-:W3:Y:S01]  /*1900*/  FENCE.VIEW.ASYNC.S ;  /* 0x00000000000073c6 */ /* 0x008ee20000000000 */
[----:B------:R-:W-:Y:S01]  /*1910*/  @UP0 UIADD3 UR13, UR18, 0x8000, URZ ;  /* 0x00008000120d0890 */ /* 0x000fe2000fffe03f */
[----:B------:R-:W-:Y:S01]  /*1920*/  @UP0 UMOV UR6, UR22 ;  /* 0x0000001600060c82 */ /* 0x000fe20008000000 */
[----:B------:R-:W-:Y:S01]  /*1930*/  @UP0 UMOV UR7, UR21 ;  /* 0x0000001500070c82 */ /* 0x000fe20008000000 */
[----:B---3--:R-:W-:Y:S01]  /*1940*/  VOTEU.ANY UP1, P1 ;  /* 0x00000000003f7886 */ /* 0x008fe20000820100 */
[----:B------:R-:W-:Y:S01]  /*1950*/  VOTEU.ANY UP3, P1 ;  /* 0x00000000003f7886 */ /* 0x000fe20000860100 */
[----:B-1----:R-:W-:-:S03]  /*1960*/  IMAD.U32 R2, RZ, RZ, UR4 ;  /* 0x00000004ff027e24 */ /* 0x002fc6000f8e00ff */
[----:B------:R-:W-:Y:S01]  /*1970*/  @UP1 UIADD3 UR9, UR18, 0x8000, URZ ;  /* 0x0000800012091890 */ /* 0x000fe2000fffe03f */
[----:B------:R-:W-:Y:S01]  /*1980*/  @UP1 UMOV UR16, UR24 ;  /* 0x0000001800101c82 */ /* 0x000fe20008000000 */
[----:B------:R-:W-:Y:S01]  /*1990*/  @UP1 UMOV UR17, UR25 ;  /* 0x0000001900111c82 */ /* 0x000fe20008000000 */
[----:B------:R-:W-:Y:S01]  /*19a0*/  SHF.L.U32 R2, R2, 0x1f, RZ ;  /* 0x0000001f02027819 */ /* 0x000fe200000006ff */
[----:B------:R-:W-:Y:S06]  /*19b0*/  BAR.SYNC.DEFER_BLOCKING 0x0 ;  /* 0x0000000000007b1d */ /* 0x000fec0000010000 */
[----:B------:R1:W-:Y:S02]  /*19c0*/  @UP2 UTMALDG.2D [UR12], [UR6] ;  /* 0x0000000c060025b4 */ /* 0x0003e40008008000 */
[----:B------:R-:W-:Y:S06]  /*19d0*/  BAR.SYNC.DEFER_BLOCKING 0x0 ;  /* 0x0000000000007b1d */ /* 0x000fec0000010000 */
[----:B------:R1:W-:Y:S02]  /*19e0*/  @UP3 UTMALDG.2D [UR8], [UR16] ;  /* 0x00000008100035b4 */ /* 0x0003e40008008000 */
[----:B------:R-:W-:Y:S06]  /*19f0*/  BAR.SYNC.DEFER_BLOCKING 0x0 ;  /* 0x0000000000007b1d */ /* 0x000fec0000010000 */
[----:B------:R-:W3:Y:S02]  /*1a00*/  SYNCS.PHASECHK.TRANS64.TRYWAIT P0, [UR18+0x8000], R2 ;  /* 0x00800002ff0075a7 */ /* 0x000ee40008000152 */
[----:B-1-3--:R-:W-:Y:S05]  /*1a10*/  @!P0 BRA `(.L_x_48) ;  /* 0x0000000400a88947 */ /* 0x00afea0003800000 */
.L_x_50:
[----:B------:R-:W-:Y:S01]  /*1a20*/  USHF.L.U32 UR6, UR23, 0x6, URZ ;  /* 0x0000000617067899 */ /* 0x000fe2000800063f */
[----:B------:R-:W-:Y:S02]  /*1a30*/  WARPGROUP.DEPBAR.LE gsb0, 0x0 ;  /* 0x00008000000079c5 */ /* 0x000fe40000010000 */
[----:B------:R-:W-:Y:S01]  /*1a40*/  USHF.R.U32.HI UR8, URZ, 0x4, UR8 ;  /* 0x000000043f087899 */ /* 0x000fe20008011608 */
[----:B------:R-:W-:Y:S01]  /*1a50*/  WARPGROUP.ARRIVE ;  /* 0x00000000000079c5 */ /* 0x000fe20000000000 */
[----:B------:R-:W-:Y:S01]  /*1a60*/  ULOP3.LUT UR6, UR6, 0x100, URZ, 0xc0, !UPT ;  /* 0x0000010006067892 */ /* 0x000fe2000f8ec03f */
[----:B------:R-:W1:Y:S01]  /*1a70*/  LDC R2, c[0x0][0x230] ;  /* 0x00008c00ff027b82 */ /* 0x000e620000000800 */
[----:B------:R-:W-:Y:S02]  /*1a80*/  USGXT.U32 UR8, UR8, 0xe ;  /* 0x0000000e0808789a */ /* 0x000fe40008000000 */
[----:B------:R-:W-:Y:S01]  /*1a90*/  ULEA.HI UR6, UR12, UR6, URZ, 0x1c ;  /* 0x000000060c067291 */ /* 0x000fe2000f8fe03f */
[----:B------:R-:W-:Y:S01]  /*1aa0*/  UMOV UR17, 0x80000020 ;  /* 0x8000002000117882 */ /* 0x000fe20000000000 */
[----:B------:R-:W-:-:S02]  /*1ab0*/  UMOV UR19, 0x80000020 ;  /* 0x8000002000137882 */ /* 0x000fc40000000000 */
[----:B------:R-:W-:Y:S01]  /*1ac0*/  ULOP3.LUT UR6, UR6, 0x3fff, URZ, 0xc0, !UPT ;  /* 0x00003fff06067892 */ /* 0x000fe2000f8ec03f */
[----:B------:R-:W-:Y:S01]  /*1ad0*/  UMOV UR18, UR8 ;  /* 0x0000000800127c82 */ /* 0x000fe20008000000 */
[----:B------:R-:W-:Y:S01]  /*1ae0*/  UIADD3 UR14, UR14, 0x20, URZ ;  /* 0x000000200e0e7890 */ /* 0x000fe2000fffe03f */
[----:B------:R-:W-:Y:S01]  /*1af0*/  UMOV UR7, URZ ;  /* 0x0000003f00077c82 */ /* 0x000fe20008000000 */
[----:B------:R-:W-:-:S03]  /*1b00*/  UIADD3 UR5, UR5, 0x1, URZ ;  /* 0x0000000105057890 */ /* 0x000fc6000fffe03f */
[----:B------:R-:W-:Y:S01]  /*1b10*/  UMOV UR16, UR6 ;  /* 0x0000000600107c82 */ /* 0x000fe20008000000 */
[----:B------:R-:W-:Y:S01]  /*1b20*/  UMOV UR9, URZ ;  /* 0x0000003f00097c82 */ /* 0x000fe20008000000 */
[----:B------:R-:W-:Y:S01]  /*1b30*/  HGMMA.64x128x16.F32 R24, gdesc[UR16], R24 ;  /* 0x01e00000101879f0 */ /* 0x000fe20008700818 */
[----:B------:R-:W-:Y:S01]  /*1b40*/  UMOV UR18, 0xfffffffe ;  /* 0xfffffffe00127882 */ /* 0x000fe20000000000 */
[----:B------:R-:W-:Y:S01]  /*1b50*/  UMOV UR19, 0x7fffffdf ;  /* 0x7fffffdf00137882 */ /* 0x000fe20000000000 */
[----:B------:R-:W-:Y:S02]  /*1b60*/  UISETP.NE.U32.AND UP0, UPT, UR5, 0x2, UPT ;  /* 0x000000020500788c */ /* 0x000fe4000bf05070 */
[----:B------:R-:W-:Y:S01]  /*1b70*/  UIADD3.64 UR16, UR6, -UR18, URZ ;  /* 0x8000001206107297 */ /* 0x000fe2000fffe03f */
[----:B-1----:R-:W-:Y:S01]  /*1b80*/  ISETP.LE.AND P0, PT, R2, UR14, PT ;  /* 0x0000000e02007c0c */ /* 0x002fe2000bf03270 */
[----:B------:R-:W-:Y:S02]  /*1b90*/  UIADD3.64 UR18, UR8, -UR18, URZ ;  /* 0x8000001208127297 */ /* 0x000fe4000fffe03f */
[----:B------:R-:W-:-:S02]  /*1ba0*/  USEL UR6, URZ, 0x1, UP0 ;  /* 0x000000013f067887 */ /* 0x000fc40008000000 */
[----:B------:R-:W-:Y:S02]  /*1bb0*/  USEL UR5, UR5, URZ, UP0 ;  /* 0x0000003f05057287 */ /* 0x000fe40008000000 */
[----:B------:R-:W-:-:S03]  /*1bc0*/  ULOP3.LUT UR4, UR4, UR6, URZ, 0x3c, !UPT ;  /* 0x0000000604047292 */ /* 0x000fc6000f8e3c3f */
[----:B------:R-:W-:Y:S03]  /*1bd0*/  HGMMA.64x128x16.F32 R24, gdesc[UR16], R24, gsb0 ;  /* 0x01e00000101879f0 */ /* 0x000fe60008000818 */
[----:B------:R-:W-:Y:S06]  /*1be0*/  @!P0 BRA `(.L_x_49) ;  /* 0xfffffffc000c8947 */ /* 0x000fec000383ffff */
.L_x_47:
[----:B------:R-:W-:Y:S02]  /*1bf0*/  WARPGROUP.DEPBAR.LE gsb0, 0x0 ;  /* 0x00008000000079c5 */ /* 0x000fe40000010000 */
[----:B----4-:R-:W-:Y:S01]  /*1c00*/  BAR.SYNC.DEFER_BLOCKING 0x0 ;  /* 0x0000000000007b1d */ /* 0x010fe20000010000 */
[C---:B-1----:R-:W-:Y:S01]  /*1c10*/  IMAD.SHL.U32 R2, R0.reuse, 0x80, RZ ;  /* 0x0000008000027824 */ /* 0x042fe200078e00ff */
[----:B------:R-:W-:Y:S01]  /*1c20*/  F2FP.F16.F32.PACK_AB R24, R25, R24 ;  /* 0x000000181918723e */ /* 0x000fe200000000ff */
[----:B------:R-:W-:Y:S01]  /*1c30*/  IMAD.SHL.U32 R3, R0, 0x10, RZ ;  /* 0x0000001000037824 */ /* 0x000fe200078e00ff */
[----:B------:R-:W-:Y:S02]  /*1c40*/  F2FP.F16.F32.PACK_AB R25, R27, R26 ;  /* 0x0000001a1b19723e */ /* 0x000fe400000000ff */
[----:B------:R-:W-:Y:S02]  /*1c50*/  ELECT P0, URZ, PT ;  /* 0x00000000003f782f */ /* 0x000fe40003800000 */
[----:B------:R-:W-:Y:S01]  /*1c60*/  LOP3.LUT R2, R2, 0x780, RZ, 0xc0, !PT ;  /* 0x0000078002027812 */ /* 0x000fe200078ec0ff */
[----:B------:R-:W-:Y:S01]  /*1c70*/  ULOP3.LUT UR23, UR23, 0x1, URZ, 0xc0, !UPT ;  /* 0x0000000117177892 */ /* 0x000fe2000f8ec03f */
[----:B------:R-:W-:Y:S01]  /*1c80*/  F2FP.F16.F32.PACK_AB R56, R57, R56 ;  /* 0x000000383938723e */ /* 0x000fe200000000ff */
[----:B------:R-:W-:Y:S01]  /*1c90*/  UMOV UR10, UR15 ;  /* 0x0000000f000a7c82 */ /* 0x000fe20008000000 */
[----:B------:R-:W-:Y:S01]  /*1ca0*/  LOP3.LUT R3, R2, 0x70, R3, 0xf8, !PT ;  /* 0x0000007002037812 */ /* 0x000fe200078ef803 */
[----:B---3--:R-:W-:Y:S01]  /*1cb0*/  ULEA UR9, UR23, UR11, 0x6 ;  /* 0x0000000b17097291 */ /* 0x008fe2000f8e303f */
[----:B------:R-:W-:Y:S01]  /*1cc0*/  F2FP.F16.F32.PACK_AB R26, R29, R28 ;  /* 0x0000001c1d1a723e */ /* 0x000fe200000000ff */
[----:B------:R-:W-:Y:S01]  /*1cd0*/  ULEA UR8, UR23, UR20, 0xe ;  /* 0x0000001417087291 */ /* 0x000fe2000f8e703f */
[----:B------:R-:W-:Y:S01]  /*1ce0*/  LOP3.LUT R3, R3, 0x10, R0, 0x78, !PT ;  /* 0x0000001003037812 */ /* 0x000fe200078e7800 */
[----:B------:R-:W-:Y:S01]  /*1cf0*/  IMAD.SHL.U32 R0, R0, 0x40, RZ ;  /* 0x0000004000007824 */ /* 0x000fe200078e00ff */
[----:B------:R-:W-:-:S02]  /*1d00*/  F2FP.F16.F32.PACK_AB R27, R31, R30 ;  /* 0x0000001e1f1b723e */ /* 0x000fc400000000ff */
[----:B------:R-:W-:Y:S02]  /*1d10*/  F2FP.F16.F32.PACK_AB R32, R33, R32 ;  /* 0x000000202120723e */ /* 0x000fe400000000ff */
[----:B------:R-:W-:Y:S02]  /*1d20*/  LOP3.LUT R0, R3, 0x3800, R0, 0xf8, !PT ;  /* 0x0000380003007812 */ /* 0x000fe400078ef800 */
[----:B------:R-:W-:Y:S01]  /*1d30*/  F2FP.F16.F32.PACK_AB R57, R59, R58 ;  /* 0x0000003a3b39723e */ /* 0x000fe200000000ff */
[----:B------:R-:W1:Y:S02]  /*1d40*/  @!P2 SYNCS.CCTL.IV [UR20+0x8000] ;  /* 0x00800000ff00a9b1 */ /* 0x000e640008000014 */
[----:B-1----:R-:W-:Y:S01]  /*1d50*/  BAR.SYNC.DEFER_BLOCKING 0x0 ;  /* 0x0000000000007b1d */ /* 0x002fe20000010000 */
[C---:B------:R-:W-:Y:S01]  /*1d60*/  LOP3.LUT R3, R0.reuse, 0x20, RZ, 0x3c, !PT ;  /* 0x0000002000037812 */ /* 0x040fe200078e3cff */
[C---:B------:R-:W-:Y:S01]  /*1d70*/  VIADD R2, R0.reuse, UR20 ;  /* 0x0000001400027c36 */ /* 0x040fe20008000000 */
[----:B------:R-:W-:-:S02]  /*1d80*/  LOP3.LUT R4, R0, 0x40, RZ, 0x3c, !PT ;  /* 0x0000004000047812 */ /* 0x000fc400078e3cff */
[----:B------:R-:W-:Y:S01]  /*1d90*/  F2FP.F16.F32.PACK_AB R33, R35, R34 ;  /* 0x000000222321723e */ /* 0x000fe200000000ff */
[----:B------:R-:W-:Y:S01]  /*1da0*/  VIADD R3, R3, UR20 ;  /* 0x0000001403037c36 */ /* 0x000fe20008000000 */
[----:B------:R-:W-:Y:S01]  /*1db0*/  F2FP.F16.F32.PACK_AB R58, R61, R60 ;  /* 0x0000003c3d3a723e */ /* 0x000fe200000000ff */
[----:B------:R-:W-:Y:S01]  /*1dc0*/  VIADD R4, R4, UR20 ;  /* 0x0000001404047c36 */ /* 0x000fe20008000000 */
[----:B------:R-:W-:Y:S02]  /*1dd0*/  F2FP.F16.F32.PACK_AB R59, R63, R62 ;  /* 0x0000003e3f3b723e */ /* 0x000fe400000000ff */
[----:B------:R-:W-:Y:S02]  /*1de0*/  F2FP.F16.F32.PACK_AB R64, R65, R64 ;  /* 0x000000404140723e */ /* 0x000fe400000000ff */
[----:B------:R-:W-:Y:S02]  /*1df0*/  LOP3.LUT R0, R0, 0x60, RZ, 0x3c, !PT ;  /* 0x0000006000007812 */ /* 0x000fe400078e3cff */
[----:B------:R-:W-:-:S02]  /*1e00*/  F2FP.F16.F32.PACK_AB R34, R37, R36 ;  /* 0x000000242522723e */ /* 0x000fc400000000ff */
[----:B------:R-:W-:Y:S01]  /*1e10*/  F2FP.F16.F32.PACK_AB R35, R39, R38 ;  /* 0x000000262723723e */ /* 0x000fe200000000ff */
[----:B------:R-:W-:Y:S01]  /*1e20*/  VIADD R0, R0, UR20 ;  /* 0x0000001400007c36 */ /* 0x000fe20008000000 */
[----:B------:R-:W-:Y:S02]  /*1e30*/  F2FP.F16.F32.PACK_AB R40, R41, R40 ;  /* 0x000000282928723e */ /* 0x000fe400000000ff */
[----:B------:R-:W-:Y:S02]  /*1e40*/  F2FP.F16.F32.PACK_AB R65, R67, R66 ;  /* 0x000000424341723e */ /* 0x000fe400000000ff */
[----:B------:R-:W-:Y:S01]  /*1e50*/  F2FP.F16.F32.PACK_AB R41, R43, R42 ;  /* 0x0000002a2b29723e */ /* 0x000fe200000000ff */
[----:B------:R-:W1:Y:S01]  /*1e60*/  @!P2 SYNCS.CCTL.IV [UR20+0x8008] ;  /* 0x00800800ff00a9b1 */ /* 0x000e620008000014 */
[----:B------:R-:W-:Y:S01]  /*1e70*/  F2FP.F16.F32.PACK_AB R66, R69, R68 ;  /* 0x000000444542723e */ /* 0x000fe200000000ff */
[----:B-1----:R-:W-:Y:S01]  /*1e80*/  STSM.16.M88.4 [R2], R24 ;  /* 0x0000001802007844 */ /* 0x002fe20000000200 */
[----:B------:R-:W-:-:S02]  /*1e90*/  F2FP.F16.F32.PACK_AB R67, R71, R70 ;  /* 0x000000464743723e */ /* 0x000fc400000000ff */
[----:B------:R-:W-:Y:S01]  /*1ea0*/  F2FP.F16.F32.PACK_AB R72, R73, R72 ;  /* 0x000000484948723e */ /* 0x000fe200000000ff */
[----:B------:R-:W-:Y:S01]  /*1eb0*/  STSM.16.M88.4 [R2+0x4000], R56 ;  /* 0x0040003802007844 */ /* 0x000fe20000000200 */
[----:B------:R-:W-:Y:S02]  /*1ec0*/  F2FP.F16.F32.PACK_AB R42, R45, R44 ;  /* 0x0000002c2d2a723e */ /* 0x000fe400000000ff */
[----:B------:R-:W-:Y:S01]  /*1ed0*/  F2FP.F16.F32.PACK_AB R43, R47, R46 ;  /* 0x0000002e2f2b723e */ /* 0x000fe200000000ff */
[----:B------:R-:W-:Y:S01]  /*1ee0*/  STSM.16.M88.4 [R3], R32 ;  /* 0x0000002003007844 */ /* 0x000fe20000000200 */
[----:B------:R-:W-:Y:S02]  /*1ef0*/  F2FP.F16.F32.PACK_AB R48, R49, R48 ;  /* 0x000000303130723e */ /* 0x000fe400000000ff */
[----:B------:R-:W-:Y:S01]  /*1f00*/  F2FP.F16.F32.PACK_AB R73, R75, R74 ;  /* 0x0000004a4b49723e */ /* 0x000fe200000000ff */
[----:B------:R-:W-:Y:S01]  /*1f10*/  STSM.16.M88.4 [R3+0x4000], R64 ;  /* 0x0040004003007844 */ /* 0x000fe20000000200 */
[----:B------:R-:W-:-:S02]  /*1f20*/  F2FP.F16.F32.PACK_AB R49, R51, R50 ;  /* 0x000000323331723e */ /* 0x000fc400000000ff */
[----:B------:R-:W-:Y:S01]  /*1f30*/  F2FP.F16.F32.PACK_AB R74, R77, R76 ;  /* 0x0000004c4d4a723e */ /* 0x000fe200000000ff */
[----:B------:R-:W-:Y:S01]  /*1f40*/  STSM.16.M88.4 [R4], R40 ;  /* 0x0000002804007844 */ /* 0x000fe20000000200 */
[----:B------:R-:W-:Y:S02]  /*1f50*/  F2FP.F16.F32.PACK_AB R75, R79, R78 ;  /* 0x0000004e4f4b723e */ /* 0x000fe400000000ff */
[----:B------:R-:W-:Y:S02]  /*1f60*/  F2FP.F16.F32.PACK_AB R80, R81, R80 ;  /* 0x000000505150723e */ /* 0x000fe400000000ff */
[----:B------:R-:W-:Y:S01]  /*1f70*/  F2FP.F16.F32.PACK_AB R50, R53, R52 ;  /* 0x000000343532723e */ /* 0x000fe200000000ff */
[----:B------:R-:W-:Y:S01]  /*1f80*/  STSM.16.M88.4 [R4+0x4000], R72 ;  /* 0x0040004804007844 */ /* 0x000fe20000000200 */
[----:B------:R-:W-:Y:S02]  /*1f90*/  F2FP.F16.F32.PACK_AB R51, R55, R54 ;  /* 0x000000363733723e */ /* 0x000fe400000000ff */
[----:B------:R-:W-:-:S02]  /*1fa0*/  F2FP.F16.F32.PACK_AB R81, R83, R82 ;  /* 0x000000525351723e */ /* 0x000fc400000000ff */
[----:B------:R-:W-:Y:S01]  /*1fb0*/  F2FP.F16.F32.PACK_AB R82, R85, R84 ;  /* 0x000000545552723e */ /* 0x000fe200000000ff */
[----:B------:R-:W-:Y:S01]  /*1fc0*/  STSM.16.M88.4 [R0], R48 ;  /* 0x0000003000007844 */ /* 0x000fe20000000200 */
[----:B------:R-:W-:Y:S02]  /*1fd0*/  F2FP.F16.F32.PACK_AB R83, R87, R86 ;  /* 0x000000565753723e */ /* 0x000fe400000000ff */
[----:B------:R-:W-:-:S03]  /*1fe0*/  ISETP.LT.U32.AND P0, PT, R6, 0x40, P0 ;  /* 0x000000400600780c */ /* 0x000fc60000701070 */
[----:B------:R-:W-:Y:S01]  /*1ff0*/  STSM.16.M88.4 [R0+0x4000], R80 ;  /* 0x0040005000007844 */ /* 0x000fe20000000200 */
[----:B------:R1:W-:Y:S06]  /*2000*/  MEMBAR.ALL.CTA ;  /* 0x0000000000007992 */ /* 0x0003ec0000008000 */
[----:B-1----:R-:W1:Y:S03]  /*2010*/  FENCE.VIEW.ASYNC.S ;  /* 0x00000000000073c6 */ /* 0x002e660000000000 */
[----:B-1----:R-:W-:Y:S01]  /*2020*/  VOTEU.ANY UP0, P0 ;  /* 0x00000000003f7886 */ /* 0x002fe20000000100 */
[----:B------:R-:W-:-:S04]  /*2030*/  VOTEU.ANY UP1, P0 ;  /* 0x00000000003f7886 */ /* 0x000fc80000020100 */
[----:B------:R-:W-:Y:S01]  /*2040*/  @UP0 UMOV UR6, UR26 ;  /* 0x0000001a00060c82 */ /* 0x000fe20008000000 */
[----:B------:R-:W-:Y:S01]  /*2050*/  @UP0 UMOV UR7, UR27 ;  /* 0x0000001b00070c82 */ /* 0x000fe20008000000 */
[----:B------:R-:W-:Y:S06]  /*2060*/  BAR.SYNC.DEFER_BLOCKING 0x0 ;  /* 0x0000000000007b1d */ /* 0x000fec0000010000 */
[----:B------:R1:W-:Y:S01]  /*2070*/  @UP1 UTMASTG.2D [UR8], [UR6] ;  /* 0x00000008060013b5 */ /* 0x0003e20008008000 */
[----:B------:R0:W-:Y:S01]  /*2080*/  UTMACMDFLUSH ;  /* 0x00000000000079b7 */ /* 0x0001e20000000000 */
[----:B------:R-:W-:-:S04]  /*2090*/  DEPBAR.LE SB0, 0x0 ;  /* 0x000080000000791a */ /* 0x000fc80000000000 */
[----:B------:R-:W-:Y:S06]  /*20a0*/  BAR.SYNC.DEFER_BLOCKING 0x0 ;  /* 0x0000000000007b1d */ /* 0x000fec0000010000 */
[----:B-1----:R-:W-:Y:S05]  /*20b0*/  EXIT ;  /* 0x000000000000794d */ /* 0x002fea0003800000 */
.L_x_48:
[----:B------:R-:W1:Y:S02]  /*20c0*/  SYNCS.PHASECHK.TRANS64.TRYWAIT P0, [UR18+0x8000], R2 ;  /* 0x00800002ff0075a7 */ /* 0x000e640008000152 */
[----:B-1----:R-:W-:Y:S05]  /*20d0*/  @!P0 BRA `(.L_x_48) ;  /* 0xfffffffc00f88947 */ /* 0x002fea000383ffff */
[----:B------:R-:W-:Y:S05]  /*20e0*/  BRA `(.L_x_50) ;  /* 0xfffffff8004c7947 */ /* 0x000fea000383ffff */
.L_x_51:
[----:B------:R-:W-:-:S00]  /*20f0*/  BRA `(.L_x_51) ;  /* 0xfffffffc00fc7947 */ /* 0x000fc0000383ffff */
[----:B------:R-:W-:-:S00]  /*2100*/  NOP ;  /* 0x0000000000007918 */ /* 0x000fc00000000000 */
[----:B------:R-:W-:-:S00]  /*2110*/  NOP ;  /* 0x0000000000007918 */ /* 0x000fc00000000000 */
[----:B------:R-:W-:-:S00]  /*2120*/  NOP ;  /* 0x0000000000007918 */ /* 0x000fc00000000000 */
[----:B------:R-:W-:-:S00]  /*2130*/  NOP ;  /* 0x0000000000007918 */ /* 0x000fc00000000000 */
[----:B------:R-:W-:-:S00]  /*2140*/  NOP ;  /* 0x0000000000007918 */ /* 0x000fc00000000000 */
[----:B------:R-:W-:-:S00]  /*2150*/  NOP ;  /* 0x0000000000007918 */ /* 0x000fc00000000000 */
[----:B------:R-:W-:-:S00]  /*2160*/  NOP ;  /* 0x0000000000007918 */ /* 0x000fc00000000000 */
[----:B------:R-:W-:-:S00]  /*2170*/  NOP ;  /* 0x0000000000007918 */ /* 0x000fc00000000000 */
.L_x_52:


//--------------------- .nv.shared.gluon_wgmma    --------------------------
	.section	.nv.shared.gluon_wgmma,"aw",@nobits
	.sectionflags	@""
	.align	16
	.zero		1024


//--------------------- .nv.shared.reserved.0     --------------------------
	.section	.nv.shared.reserved.0,"aw",@nobits
	.weak		__nv_reservedSMEM_offset_0_alias
	.size		__nv_reservedSMEM_offset_0_alias, 0, 0
	.other		__nv_reservedSMEM_offset_0_alias,@"STO_CUDA_RESERVED_SHARED STV_DEFAULT"
__nv_reservedSMEM_offset_0_alias:
	.zero		0


//--------------------- .nv.constant0.gluon_wgmma --------------------------
	.section	.nv.constant0.gluon_wgmma,"a",@progbits
	.sectionflags	@""
	.align	4
.nv.constant0.gluon_wgmma:
	.zero		608


//--------------------- SYMBOLS --------------------------

	.type		.nv.reservedSmem.offset0,@object
	.size		.nv.reservedSmem.offset0,0x4
